// auto-generated by cutlass_sweep.gemm — config: {"arch": "sm_100", "cluster_m": 1, "cluster_n": 1, "dtype": "int8", "dtype_b": "int8", "layout": "nt", "stages": 6, "tile_k": 32, "tile_m": 128, "tile_n": 256}
#include "cutlass/cutlass.h"
#include "cutlass/gemm/collective/collective_builder.hpp"
#include "cutlass/gemm/device/gemm_universal_adapter.h"
#include "cutlass/gemm/kernel/gemm_universal.hpp"
#include "cutlass/epilogue/collective/collective_builder.hpp"

using ElemA = int8_t;
using ElemB = int8_t;
using ElemCD = int8_t;
using Acc  = int32_t;
using TileShape    = cute::Shape<cute::_128, cute::_256, cute::_32>;
using ClusterShape = cute::Shape<cute::_1, cute::_1, cute::_1>;

using CollectiveEpilogue = typename cutlass::epilogue::collective::CollectiveBuilder<
    cutlass::arch::Sm100, cutlass::arch::OpClassTensorOp,
    TileShape, ClusterShape,
    cutlass::epilogue::collective::EpilogueTileAuto,
    Acc, Acc,
    ElemCD, cutlass::layout::RowMajor, 128 / cutlass::sizeof_bits<ElemCD>::value,
    ElemCD, cutlass::layout::RowMajor, 128 / cutlass::sizeof_bits<ElemCD>::value,
    cutlass::epilogue::collective::EpilogueScheduleAuto
  >::CollectiveOp;

using CollectiveMainloop = typename cutlass::gemm::collective::CollectiveBuilder<
    cutlass::arch::Sm100, cutlass::arch::OpClassTensorOp,
    ElemA, cutlass::layout::RowMajor, 128 / cutlass::sizeof_bits<ElemA>::value,
    ElemB, cutlass::layout::ColumnMajor, 128 / cutlass::sizeof_bits<ElemB>::value,
    Acc,
    TileShape, ClusterShape,
    cutlass::gemm::collective::StageCount<6>,
    cutlass::gemm::collective::KernelScheduleAuto
  >::CollectiveOp;

using GemmKernel = cutlass::gemm::kernel::GemmUniversal<
    cute::Shape<int,int,int,int>,
    CollectiveMainloop,
    CollectiveEpilogue
>;
using Gemm = cutlass::gemm::device::GemmUniversalAdapter<GemmKernel>;

// Force the device kernel symbol into the cubin without needing a host main.
auto* _anchor = &cutlass::device_kernel<GemmKernel>;


// ===== COMPILED SASS (sm_100a) =====

	.target	sm_100a

	.elftype	@"ET_EXEC"


//--------------------- .note.nv.tkinfo           --------------------------
	.section	.note.nv.tkinfo,"",@"SHT_NOTE"
	.sectionflags	@"SHF_NOTE_NV_TKINFO"
	.tkinfo
        /*0018*/ 	.word	0x00000002
        /*0030*/ 	.string	""
        /*0030*/ 	.string	"ptxas"
        /*0030*/ 	.string	"Cuda compilation tools, release 13.0, V13.0.88"
        /*0030*/ 	.string	"Build cuda_13.0.r13.0/compiler.36424714_0"
        /*0030*/ 	.string	"-arch sm_100a -m 64 "



//--------------------- .note.nv.cuinfo           --------------------------
	.section	.note.nv.cuinfo,"",@"SHT_NOTE"
	.sectionflags	@"SHF_NOTE_NV_CUINFO"
        /*0018*/ 	.short	0x0002
        /*001a*/ 	.short	0x0064
        /*001c*/ 	.short	0x0082
	.zero		2


//--------------------- .nv.info                  --------------------------
	.section	.nv.info,"",@"SHT_CUDA_INFO"
	.align	4


	//----- nvinfo : EIATTR_REGCOUNT
	.align		4
        /*0000*/ 	.byte	0x04, 0x2f
        /*0002*/ 	.short	(.L_20 - .L_19)
	.align		4
.L_19:
        /*0004*/ 	.word	index@(_ZN7cutlass13device_kernelINS_4gemm6kernel13GemmUniversalIN4cute5tupleIJiiiiEEENS1_10collective13CollectiveMmaINS1_35MainloopSm100TmaUmmaWarpSpecializedILi6ELi2ELi2ENS5_IJNS4_1CILi1EEESB_SB_EEEEENS5_IJNSA_ILi128EEENSA_ILi256EEENSA_ILi32EEEEEEaNS5_IJlSB_lEEEaSI_NS4_8TiledMMAINS4_8MMA_AtomIJNS4_15SM100_MMA_S8_SSIaaiLi128ELi256ELNS4_4UMMA5MajorE0ELSN_0ELNSM_8SaturateE0EEEEEENS4_6LayoutISC_NS5_IJNSA_ILi0EEESS_SS_EEEEENS5_IJNS4_10UnderscoreESV_SV_EEEEENS4_13SM90_TMA_LOADENS4_14ComposedLayoutINS4_7SwizzleILi1ELi4ELi3EEENS4_18smem_ptr_flag_bitsILi8EEENSR_INS5_IJNSA_ILi8EEESG_EEENS5_IJSG_SB_EEEEEEEvNS4_8identityESY_S18_vS19_EENS_8epilogue10collective18CollectiveEpilogueINS1B_23Sm100TmaWarpSpecializedILi4ELi2ELi64ELb0ELb0EEEJSH_NS5_IJNSR_ISE_SB_EENSR_INSA_ILi64EEESB_EEEEEaSI_aSI_NS1B_6fusion15FusionCallbacksIS1F_NS1K_17LinearCombinationIaiaiLNS_15FloatRoundStyleE2EEESH_S1J_JEEENS4_5SM1004TMEM4LOAD26SM100_TMEM_LOAD_32dp32b64xESY_NSZ_INS10_ILi2ELi4ELi3EEES13_NSR_INS5_IJS14_S1H_EEENS5_IJS1H_SB_EEEEEEENS4_39AutoVectorizingCopyWithAssumedAlignmentILi128EEENS4_14SM90_TMA_STOREES1Y_S20_S20_EEEvvEEEEvNT_6ParamsE)
        /*0008*/ 	.word	0x000000af


	//----- nvinfo : EIATTR_FRAME_SIZE
	.align		4
.L_20:
        /*000c*/ 	.byte	0x04, 0x11
        /*000e*/ 	.short	(.L_22 - .L_21)
	.align		4
.L_21:
        /*0010*/ 	.word	index@($__internal_2_$__cuda_sm10x_tcgen05_guardrail_trap_unallocated_columns_being_dealloced)
        /*0014*/ 	.word	0x00000000


	//----- nvinfo : EIATTR_FRAME_SIZE
	.align		4
.L_22:
        /*0018*/ 	.byte	0x04, 0x11
        /*001a*/ 	.short	(.L_24 - .L_23)
	.align		4
.L_23:
        /*001c*/ 	.word	index@($__internal_1_$__cuda_sm10x_tcgen05_guardrail_trap_phase_invalid_during_alloc)
        /*0020*/ 	.word	0x00000000


	//----- nvinfo : EIATTR_FRAME_SIZE
	.align		4
.L_24:
        /*0024*/ 	.byte	0x04, 0x11
        /*0026*/ 	.short	(.L_26 - .L_25)
	.align		4
.L_25:
        /*0028*/ 	.word	index@($__internal_0_$__cuda_sm10x_tcgen05_guardrail_trap_col_being_dealloced_not_returned_by_alloc)
        /*002c*/ 	.word	0x00000000


	//----- nvinfo : EIATTR_FRAME_SIZE
	.align		4
.L_26:
        /*0030*/ 	.byte	0x04, 0x11
        /*0032*/ 	.short	(.L_28 - .L_27)
	.align		4
.L_27:
        /*0034*/ 	.word	index@(_ZN7cutlass13device_kernelINS_4gemm6kernel13GemmUniversalIN4cute5tupleIJiiiiEEENS1_10collective13CollectiveMmaINS1_35MainloopSm100TmaUmmaWarpSpecializedILi6ELi2ELi2ENS5_IJNS4_1CILi1EEESB_SB_EEEEENS5_IJNSA_ILi128EEENSA_ILi256EEENSA_ILi32EEEEEEaNS5_IJlSB_lEEEaSI_NS4_8TiledMMAINS4_8MMA_AtomIJNS4_15SM100_MMA_S8_SSIaaiLi128ELi256ELNS4_4UMMA5MajorE0ELSN_0ELNSM_8SaturateE0EEEEEENS4_6LayoutISC_NS5_IJNSA_ILi0EEESS_SS_EEEEENS5_IJNS4_10UnderscoreESV_SV_EEEEENS4_13SM90_TMA_LOADENS4_14ComposedLayoutINS4_7SwizzleILi1ELi4ELi3EEENS4_18smem_ptr_flag_bitsILi8EEENSR_INS5_IJNSA_ILi8EEESG_EEENS5_IJSG_SB_EEEEEEEvNS4_8identityESY_S18_vS19_EENS_8epilogue10collective18CollectiveEpilogueINS1B_23Sm100TmaWarpSpecializedILi4ELi2ELi64ELb0ELb0EEEJSH_NS5_IJNSR_ISE_SB_EENSR_INSA_ILi64EEESB_EEEEEaSI_aSI_NS1B_6fusion15FusionCallbacksIS1F_NS1K_17LinearCombinationIaiaiLNS_15FloatRoundStyleE2EEESH_S1J_JEEENS4_5SM1004TMEM4LOAD26SM100_TMEM_LOAD_32dp32b64xESY_NSZ_INS10_ILi2ELi4ELi3EEES13_NSR_INS5_IJS14_S1H_EEENS5_IJS1H_SB_EEEEEEENS4_39AutoVectorizingCopyWithAssumedAlignmentILi128EEENS4_14SM90_TMA_STOREES1Y_S20_S20_EEEvvEEEEvNT_6ParamsE)
        /*0038*/ 	.word	0x00000000


	//----- nvinfo : EIATTR_MIN_STACK_SIZE
	.align		4
.L_28:
        /*003c*/ 	.byte	0x04, 0x12
        /*003e*/ 	.short	(.L_30 - .L_29)
	.align		4
.L_29:
        /*0040*/ 	.word	index@(_ZN7cutlass13device_kernelINS_4gemm6kernel13GemmUniversalIN4cute5tupleIJiiiiEEENS1_10collective13CollectiveMmaINS1_35MainloopSm100TmaUmmaWarpSpecializedILi6ELi2ELi2ENS5_IJNS4_1CILi1EEESB_SB_EEEEENS5_IJNSA_ILi128EEENSA_ILi256EEENSA_ILi32EEEEEEaNS5_IJlSB_lEEEaSI_NS4_8TiledMMAINS4_8MMA_AtomIJNS4_15SM100_MMA_S8_SSIaaiLi128ELi256ELNS4_4UMMA5MajorE0ELSN_0ELNSM_8SaturateE0EEEEEENS4_6LayoutISC_NS5_IJNSA_ILi0EEESS_SS_EEEEENS5_IJNS4_10UnderscoreESV_SV_EEEEENS4_13SM90_TMA_LOADENS4_14ComposedLayoutINS4_7SwizzleILi1ELi4ELi3EEENS4_18smem_ptr_flag_bitsILi8EEENSR_INS5_IJNSA_ILi8EEESG_EEENS5_IJSG_SB_EEEEEEEvNS4_8identityESY_S18_vS19_EENS_8epilogue10collective18CollectiveEpilogueINS1B_23Sm100TmaWarpSpecializedILi4ELi2ELi64ELb0ELb0EEEJSH_NS5_IJNSR_ISE_SB_EENSR_INSA_ILi64EEESB_EEEEEaSI_aSI_NS1B_6fusion15FusionCallbacksIS1F_NS1K_17LinearCombinationIaiaiLNS_15FloatRoundStyleE2EEESH_S1J_JEEENS4_5SM1004TMEM4LOAD26SM100_TMEM_LOAD_32dp32b64xESY_NSZ_INS10_ILi2ELi4ELi3EEES13_NSR_INS5_IJS14_S1H_EEENS5_IJS1H_SB_EEEEEEENS4_39AutoVectorizingCopyWithAssumedAlignmentILi128EEENS4_14SM90_TMA_STOREES1Y_S20_S20_EEEvvEEEEvNT_6ParamsE)
        /*0044*/ 	.word	0x00000000
.L_30:


//--------------------- .nv.compat                --------------------------
	.section	.nv.compat,"",@"SHT_CUDA_COMPAT_INFO"
	.align	4
        /*0000*/ 	.byte	0x02, 0x09, 0x01, 0x00, 0x02, 0x02, 0x03, 0x00, 0x02, 0x05, 0x06, 0x00, 0x03, 0x07, 0x01, 0x01
        /*0010*/ 	.byte	0x02, 0x03, 0x01, 0x00, 0x02, 0x06, 0x01, 0x00, 0x04, 0x0b, 0x08, 0x00, 0x01, 0x00, 0x00, 0x00
        /*0020*/ 	.byte	0x00, 0x00, 0x00, 0x00


//--------------------- .nv.info._ZN7cutlass13device_kernelINS_4gemm6kernel13GemmUniversalIN4cute5tupleIJiiiiEEENS1_10collective13CollectiveMmaINS1_35MainloopSm100TmaUmmaWarpSpecializedILi6ELi2ELi2ENS5_IJNS4_1CILi1EEESB_SB_EEEEENS5_IJNSA_ILi128EEENSA_ILi256EEENSA_ILi32EEEEEEaNS5_IJlSB_lEEEaSI_NS4_8TiledMMAINS4_8MMA_AtomIJNS4_15SM100_MMA_S8_SSIaaiLi128ELi256ELNS4_4UMMA5MajorE0ELSN_0ELNSM_8SaturateE0EEEEEENS4_6LayoutISC_NS5_IJNSA_ILi0EEESS_SS_EEEEENS5_IJNS4_10UnderscoreESV_SV_EEEEENS4_13SM90_TMA_LOADENS4_14ComposedLayoutINS4_7SwizzleILi1ELi4ELi3EEENS4_18smem_ptr_flag_bitsILi8EEENSR_INS5_IJNSA_ILi8EEESG_EEENS5_IJSG_SB_EEEEEEEvNS4_8identityESY_S18_vS19_EENS_8epilogue10collective18CollectiveEpilogueINS1B_23Sm100TmaWarpSpecializedILi4ELi2ELi64ELb0ELb0EEEJSH_NS5_IJNSR_ISE_SB_EENSR_INSA_ILi64EEESB_EEEEEaSI_aSI_NS1B_6fusion15FusionCallbacksIS1F_NS1K_17LinearCombinationIaiaiLNS_15FloatRoundStyleE2EEESH_S1J_JEEENS4_5SM1004TMEM4LOAD26SM100_TMEM_LOAD_32dp32b64xESY_NSZ_INS10_ILi2ELi4ELi3EEES13_NSR_INS5_IJS14_S1H_EEENS5_IJS1H_SB_EEEEEEENS4_39AutoVectorizingCopyWithAssumedAlignmentILi128EEENS4_14SM90_TMA_STOREES1Y_S20_S20_EEEvvEEEEvNT_6ParamsE --------------------------
	.section	.nv.info._ZN7cutlass13device_kernelINS_4gemm6kernel13GemmUniversalIN4cute5tupleIJiiiiEEENS1_10collective13CollectiveMmaINS1_35MainloopSm100TmaUmmaWarpSpecializedILi6ELi2ELi2ENS5_IJNS4_1CILi1EEESB_SB_EEEEENS5_IJNSA_ILi128EEENSA_ILi256EEENSA_ILi32EEEEEEaNS5_IJlSB_lEEEaSI_NS4_8TiledMMAINS4_8MMA_AtomIJNS4_15SM100_MMA_S8_SSIaaiLi128ELi256ELNS4_4UMMA5MajorE0ELSN_0ELNSM_8SaturateE0EEEEEENS4_6LayoutISC_NS5_IJNSA_ILi0EEESS_SS_EEEEENS5_IJNS4_10UnderscoreESV_SV_EEEEENS4_13SM90_TMA_LOADENS4_14ComposedLayoutINS4_7SwizzleILi1ELi4ELi3EEENS4_18smem_ptr_flag_bitsILi8EEENSR_INS5_IJNSA_ILi8EEESG_EEENS5_IJSG_SB_EEEEEEEvNS4_8identityESY_S18_vS19_EENS_8epilogue10collective18CollectiveEpilogueINS1B_23Sm100TmaWarpSpecializedILi4ELi2ELi64ELb0ELb0EEEJSH_NS5_IJNSR_ISE_SB_EENSR_INSA_ILi64EEESB_EEEEEaSI_aSI_NS1B_6fusion15FusionCallbacksIS1F_NS1K_17LinearCombinationIaiaiLNS_15FloatRoundStyleE2EEESH_S1J_JEEENS4_5SM1004TMEM4LOAD26SM100_TMEM_LOAD_32dp32b64xESY_NSZ_INS10_ILi2ELi4ELi3EEES13_NSR_INS5_IJS14_S1H_EEENS5_IJS1H_SB_EEEEEEENS4_39AutoVectorizingCopyWithAssumedAlignmentILi128EEENS4_14SM90_TMA_STOREES1Y_S20_S20_EEEvvEEEEvNT_6ParamsE,"",@"SHT_CUDA_INFO"
	.sectionflags	@""
	.align	4


	//----- nvinfo : EIATTR_CUDA_API_VERSION
	.align		4
        /*0000*/ 	.byte	0x04, 0x37
        /*0002*/ 	.short	(.L_32 - .L_31)
.L_31:
        /*0004*/ 	.word	0x00000082


	//----- nvinfo : EIATTR_KPARAM_INFO
	.align		4
.L_32:
        /*0008*/ 	.byte	0x04, 0x17
        /*000a*/ 	.short	(.L_34 - .L_33)
.L_33:
        /*000c*/ 	.word	0x00000000
        /*0010*/ 	.short	0x0000
        /*0012*/ 	.short	0x0000
        /*0014*/ 	.byte	0x00, 0xf0, 0x01, 0x20


	//----- nvinfo : EIATTR_AT_ENTRY_FRAGMENTS
	.align		4
.L_34:
        /*0018*/ 	.byte	0x04, 0x4f
        /*001a*/ 	.short	(.L_36 - .L_35)


	//   ....[0]....
.L_35:
        /*001c*/ 	.word	0x00000006


	//----- nvinfo : EIATTR_RESERVED_SMEM_USED
	.align		4
.L_36:
        /*0020*/ 	.byte	0x01, 0x41
	.zero		2


	//----- nvinfo : EIATTR_SPARSE_MMA_MASK
	.align		4
        /*0024*/ 	.byte	0x03, 0x50
        /*0026*/ 	.short	0x0000


	//----- nvinfo : EIATTR_TCGEN05_1CTA_USED
	.align		4
        /*0028*/ 	.byte	0x01, 0x51
	.zero		2


	//----- nvinfo : EIATTR_MAXREG_COUNT
	.align		4
        /*002c*/ 	.byte	0x03, 0x1b
        /*002e*/ 	.short	0x00ff


	//----- nvinfo : EIATTR_NUM_BARRIERS
	.align		4
        /*0030*/ 	.byte	0x02, 0x4c
        /*0032*/ 	.byte	0x07
	.zero		1


	//----- nvinfo : EIATTR_EXTERNS
	.align		4
        /*0034*/ 	.byte	0x04, 0x0f
        /*0036*/ 	.short	(.L_38 - .L_37)


	//   ....[0]....
	.align		4
.L_37:
        /*0038*/ 	.word	index@(__assertfail)


	//----- nvinfo : EIATTR_MERCURY_ISA_VERSION
	.align		4
.L_38:
        /*003c*/ 	.byte	0x03, 0x5f
        /*003e*/ 	.short	0x0101


	//----- nvinfo : EIATTR_INT_WARP_WIDE_INSTR_OFFSETS
	.align		4
        /*0040*/ 	.byte	0x04, 0x31
        /*0042*/ 	.short	(.L_40 - .L_39)


	//   ....[0]....
.L_39:
        /*0044*/ 	.word	0x00001df0


	//   ....[1]....
        /*0048*/ 	.word	0x000036f0


	//   ....[2]....
        /*004c*/ 	.word	0x00003710


	//   ....[3]....
        /*0050*/ 	.word	0x00003740


	//   ....[4]....
        /*0054*/ 	.word	0x00004080


	//   ....[5]....
        /*0058*/ 	.word	0x000040f0


	//   ....[6]....
        /*005c*/ 	.word	0x000041d0


	//   ....[7]....
        /*0060*/ 	.word	0x00004250


	//   ....[8]....
        /*0064*/ 	.word	0x00004360


	//   ....[9]....
        /*0068*/ 	.word	0x000043f0


	//   ....[10]....
        /*006c*/ 	.word	0x000045d0


	//   ....[11]....
        /*0070*/ 	.word	0x00004730


	//----- nvinfo : EIATTR_COOP_GROUP_MASK_REGIDS
	.align		4
.L_40:
        /*0074*/ 	.byte	0x04, 0x29
        /*0076*/ 	.short	(.L_42 - .L_41)


	//   ....[0]....
.L_41:
        /*0078*/ 	.word	0xffffffff


	//   ....[1]....
        /*007c*/ 	.word	0xffffffff


	//   ....[2]....
        /*0080*/ 	.word	0xffffffff


	//   ....[3]....
        /*0084*/ 	.word	0xffffffff


	//   ....[4]....
        /*0088*/ 	.word	0xffffffff


	//   ....[5]....
        /*008c*/ 	.word	0xffffffff


	//   ....[6]....
        /*0090*/ 	.word	0xffffffff


	//   ....[7]....
        /*0094*/ 	.word	0xffffffff


	//   ....[8]....
        /*0098*/ 	.word	0xffffffff


	//   ....[9]....
        /*009c*/ 	.word	0xffffffff


	//   ....[10]....
        /*00a0*/ 	.word	0xffffffff


	//   ....[11]....
        /*00a4*/ 	.word	0xffffffff


	//   ....[12]....
        /*00a8*/ 	.word	0xffffffff


	//----- nvinfo : EIATTR_COOP_GROUP_INSTR_OFFSETS
	.align		4
.L_42:
        /*00ac*/ 	.byte	0x04, 0x28
        /*00ae*/ 	.short	(.L_44 - .L_43)


	//   ....[0]....
.L_43:
        /*00b0*/ 	.word	0x00000090


	//   ....[1]....
        /*00b4*/ 	.word	0x000004d0


	//   ....[2]....
        /*00b8*/ 	.word	0x00000680


	//   ....[3]....
        /*00bc*/ 	.word	0x00000820


	//   ....[4]....
        /*00c0*/ 	.word	0x00000920


	//   ....[5]....
        /*00c4*/ 	.word	0x00000a90


	//   ....[6]....
        /*00c8*/ 	.word	0x00000bf0


	//   ....[7]....
        /*00cc*/ 	.word	0x00001cd0


	//   ....[8]....
        /*00d0*/ 	.word	0x00002bd0


	//   ....[9]....
        /*00d4*/ 	.word	0x00002de0


	//   ....[10]....
        /*00d8*/ 	.word	0x00002e10


	//   ....[11]....
        /*00dc*/ 	.word	0x000035d0


	//   ....[12]....
        /*00e0*/ 	.word	0x00003800


	//----- nvinfo : EIATTR_VRC_CTA_INIT_COUNT
	.align		4
.L_44:
        /*00e4*/ 	.byte	0x02, 0x4a
        /*00e6*/ 	.byte	0x80
	.zero		1


	//----- nvinfo : EIATTR_SYSCALL_OFFSETS
	.align		4
        /*00e8*/ 	.byte	0x04, 0x46
        /*00ea*/ 	.short	(.L_46 - .L_45)


	//   ....[0]....
.L_45:
        /*00ec*/ 	.word	0x000051b0


	//   ....[1]....
        /*00f0*/ 	.word	0x000052f0


	//   ....[2]....
        /*00f4*/ 	.word	0x00005b50


	//   ....[3]....
        /*00f8*/ 	.word	0x00007150


	//   ....[4]....
        /*00fc*/ 	.word	0x000086f0


	//   ....[5]....
        /*0100*/ 	.word	0x00009cc0


	//----- nvinfo : EIATTR_MBARRIER_INSTR_OFFSETS
	.align		4
.L_46:
        /*0104*/ 	.byte	0x04, 0x39
        /*0106*/ 	.short	(.L_48 - .L_47)


	//   ....[0]....
.L_47:
        /*0108*/ 	.word	0x000005b0
        /*010c*/ 	.word	0x000000ff
        /*0110*/ 	.word	0x00000000
        /*0114*/ 	.short	0x0100
        /*0116*/ 	.byte	0x05
	.zero		1


	//   ....[1]....
        /*0118*/ 	.word	0x000005c0
        /*011c*/ 	.word	0x000000ff
        /*0120*/ 	.word	0x00000030
        /*0124*/ 	.short	0x0100
        /*0126*/ 	.byte	0x05
	.zero		1


	//   ....[2]....
        /*0128*/ 	.word	0x000005d0
        /*012c*/ 	.word	0x000000ff
        /*0130*/ 	.word	0x00000008
        /*0134*/ 	.short	0x0100
        /*0136*/ 	.byte	0x05
	.zero		1


	//   ....[3]....
        /*0138*/ 	.word	0x000005e0
        /*013c*/ 	.word	0x000000ff
        /*0140*/ 	.word	0x00000038
        /*0144*/ 	.short	0x0100
        /*0146*/ 	.byte	0x05
	.zero		1


	//   ....[4]....
        /*0148*/ 	.word	0x000005f0
        /*014c*/ 	.word	0x000000ff
        /*0150*/ 	.word	0x00000010
        /*0154*/ 	.short	0x0100
        /*0156*/ 	.byte	0x05
	.zero		1


	//   ....[5]....
        /*0158*/ 	.word	0x00000600
        /*015c*/ 	.word	0x000000ff
        /*0160*/ 	.word	0x00000040
        /*0164*/ 	.short	0x0100
        /*0166*/ 	.byte	0x05
	.zero		1


	//   ....[6]....
        /*0168*/ 	.word	0x00000610
        /*016c*/ 	.word	0x000000ff
        /*0170*/ 	.word	0x00000018
        /*0174*/ 	.short	0x0100
        /*0176*/ 	.byte	0x05
	.zero		1


	//   ....[7]....
        /*0178*/ 	.word	0x00000620
        /*017c*/ 	.word	0x000000ff
        /*0180*/ 	.word	0x00000048
        /*0184*/ 	.short	0x0100
        /*0186*/ 	.byte	0x05
	.zero		1


	//   ....[8]....
        /*0188*/ 	.word	0x00000630
        /*018c*/ 	.word	0x000000ff
        /*0190*/ 	.word	0x00000020
        /*0194*/ 	.short	0x0100
        /*0196*/ 	.byte	0x05
	.zero		1


	//   ....[9]....
        /*0198*/ 	.word	0x00000640
        /*019c*/ 	.word	0x000000ff
        /*01a0*/ 	.word	0x00000050
        /*01a4*/ 	.short	0x0100
        /*01a6*/ 	.byte	0x05
	.zero		1


	//   ....[10]....
        /*01a8*/ 	.word	0x00000650
        /*01ac*/ 	.word	0x000000ff
        /*01b0*/ 	.word	0x00000028
        /*01b4*/ 	.short	0x0100
        /*01b6*/ 	.byte	0x05
	.zero		1


	//   ....[11]....
        /*01b8*/ 	.word	0x00000660
        /*01bc*/ 	.word	0x000000ff
        /*01c0*/ 	.word	0x00000058
        /*01c4*/ 	.short	0x0100
        /*01c6*/ 	.byte	0x05
	.zero		1


	//   ....[12]....
        /*01c8*/ 	.word	0x00000790
        /*01cc*/ 	.word	0x000000ff
        /*01d0*/ 	.word	0x00000060
        /*01d4*/ 	.short	0x0100
        /*01d6*/ 	.byte	0x07
	.zero		1


	//   ....[13]....
        /*01d8*/ 	.word	0x000007a0
        /*01dc*/ 	.word	0x000000ff
        /*01e0*/ 	.word	0x00000080
        /*01e4*/ 	.short	0x0100
        /*01e6*/ 	.byte	0x07
	.zero		1


	//   ....[14]....
        /*01e8*/ 	.word	0x000007b0
        /*01ec*/ 	.word	0x000000ff
        /*01f0*/ 	.word	0x00000068
        /*01f4*/ 	.short	0x0100
        /*01f6*/ 	.byte	0x07
	.zero		1


	//   ....[15]....
        /*01f8*/ 	.word	0x000007c0
        /*01fc*/ 	.word	0x000000ff
        /*0200*/ 	.word	0x00000088
        /*0204*/ 	.short	0x0100
        /*0206*/ 	.byte	0x07
	.zero		1


	//   ....[16]....
        /*0208*/ 	.word	0x000007d0
        /*020c*/ 	.word	0x000000ff
        /*0210*/ 	.word	0x00000070
        /*0214*/ 	.short	0x0100
        /*0216*/ 	.byte	0x07
	.zero		1


	//   ....[17]....
        /*0218*/ 	.word	0x000007e0
        /*021c*/ 	.word	0x000000ff
        /*0220*/ 	.word	0x00000090
        /*0224*/ 	.short	0x0100
        /*0226*/ 	.byte	0x07
	.zero		1


	//   ....[18]....
        /*0228*/ 	.word	0x000007f0
        /*022c*/ 	.word	0x000000ff
        /*0230*/ 	.word	0x00000078
        /*0234*/ 	.short	0x0100
        /*0236*/ 	.byte	0x07
	.zero		1


	//   ....[19]....
        /*0238*/ 	.word	0x00000800
        /*023c*/ 	.word	0x000000ff
        /*0240*/ 	.word	0x00000098
        /*0244*/ 	.short	0x0100
        /*0246*/ 	.byte	0x07
	.zero		1


	//   ....[20]....
        /*0248*/ 	.word	0x000008f0
        /*024c*/ 	.word	0x000000ff
        /*0250*/ 	.word	0x000000a0
        /*0254*/ 	.short	0x0100
        /*0256*/ 	.byte	0x05
	.zero		1


	//   ....[21]....
        /*0258*/ 	.word	0x00000900
        /*025c*/ 	.word	0x000000ff
        /*0260*/ 	.word	0x000000a8
        /*0264*/ 	.short	0x0100
        /*0266*/ 	.byte	0x05
	.zero		1


	//   ....[22]....
        /*0268*/ 	.word	0x00000a40
        /*026c*/ 	.word	0x000000ff
        /*0270*/ 	.word	0x000000b0
        /*0274*/ 	.short	0x0100
        /*0276*/ 	.byte	0x05
	.zero		1


	//   ....[23]....
        /*0278*/ 	.word	0x00000a50
        /*027c*/ 	.word	0x000000ff
        /*0280*/ 	.word	0x000000c0
        /*0284*/ 	.short	0x0100
        /*0286*/ 	.byte	0x05
	.zero		1


	//   ....[24]....
        /*0288*/ 	.word	0x00000a60
        /*028c*/ 	.word	0x000000ff
        /*0290*/ 	.word	0x000000b8
        /*0294*/ 	.short	0x0100
        /*0296*/ 	.byte	0x05
	.zero		1


	//   ....[25]....
        /*0298*/ 	.word	0x00000a70
        /*029c*/ 	.word	0x000000ff
        /*02a0*/ 	.word	0x000000c8
        /*02a4*/ 	.short	0x0100
        /*02a6*/ 	.byte	0x05
	.zero		1


	//   ....[26]....
        /*02a8*/ 	.word	0x00000ba0
        /*02ac*/ 	.word	0x000000ff
        /*02b0*/ 	.word	0x000000d0
        /*02b4*/ 	.short	0x0100
        /*02b6*/ 	.byte	0x07
	.zero		1


	//   ....[27]....
        /*02b8*/ 	.word	0x00000bb0
        /*02bc*/ 	.word	0x000000ff
        /*02c0*/ 	.word	0x000000e0
        /*02c4*/ 	.short	0x0100
        /*02c6*/ 	.byte	0x07
	.zero		1


	//   ....[28]....
        /*02c8*/ 	.word	0x00000bc0
        /*02cc*/ 	.word	0x000000ff
        /*02d0*/ 	.word	0x000000d8
        /*02d4*/ 	.short	0x0100
        /*02d6*/ 	.byte	0x07
	.zero		1


	//   ....[29]....
        /*02d8*/ 	.word	0x00000bd0
        /*02dc*/ 	.word	0x000000ff
        /*02e0*/ 	.word	0x000000e8
        /*02e4*/ 	.short	0x0100
        /*02e6*/ 	.byte	0x07
	.zero		1


	//   ....[30]....
        /*02e8*/ 	.word	0x00000cc0
        /*02ec*/ 	.word	0x000000ff
        /*02f0*/ 	.word	0x000000f0
        /*02f4*/ 	.short	0x0100
        /*02f6*/ 	.byte	0x05
	.zero		1


	//   ....[31]....
        /*02f8*/ 	.word	0x00000cd0
        /*02fc*/ 	.word	0x000000ff
        /*0300*/ 	.word	0x00000100
        /*0304*/ 	.short	0x0100
        /*0306*/ 	.byte	0x05
	.zero		1


	//   ....[32]....
        /*0308*/ 	.word	0x00000ce0
        /*030c*/ 	.word	0x000000ff
        /*0310*/ 	.word	0x000000f8
        /*0314*/ 	.short	0x0100
        /*0316*/ 	.byte	0x05
	.zero		1


	//   ....[33]....
        /*0318*/ 	.word	0x00000cf0
        /*031c*/ 	.word	0x000000ff
        /*0320*/ 	.word	0x00000108
        /*0324*/ 	.short	0x0100
        /*0326*/ 	.byte	0x05
	.zero		1


	//   ....[34]....
        /*0328*/ 	.word	0x000015d0
        /*032c*/ 	.word	0x00000003
        /*0330*/ 	.word	0x00000100
        /*0334*/ 	.short	0x010a
        /*0336*/ 	.byte	0xff
	.zero		1


	//   ....[35]....
        /*0338*/ 	.word	0x00001600
        /*033c*/ 	.word	0x00000003
        /*0340*/ 	.word	0x000000f0
        /*0344*/ 	.short	0x0101
        /*0346*/ 	.byte	0xff
	.zero		1


	//   ....[36]....
        /*0348*/ 	.word	0x000016d0
        /*034c*/ 	.word	0x000000ff
        /*0350*/ 	.word	0x00000030
        /*0354*/ 	.short	0x010a
        /*0356*/ 	.byte	0x08
	.zero		1


	//   ....[37]....
        /*0358*/ 	.word	0x00001770
        /*035c*/ 	.word	0x000000ff
        /*0360*/ 	.word	0x00000030
        /*0364*/ 	.short	0x010a
        /*0366*/ 	.byte	0x21
	.zero		1


	//   ....[38]....
        /*0368*/ 	.word	0x000018c0
        /*036c*/ 	.word	0x000000ff
        /*0370*/ 	.word	0x00000030
        /*0374*/ 	.short	0x010a
        /*0376*/ 	.byte	0x08
	.zero		1


	//   ....[39]....
        /*0378*/ 	.word	0x000019d0
        /*037c*/ 	.word	0x000000ff
        /*0380*/ 	.word	0x000000a8
        /*0384*/ 	.short	0x0101
        /*0386*/ 	.byte	0x04
	.zero		1


	//   ....[40]....
        /*0388*/ 	.word	0x000019f0
        /*038c*/ 	.word	0x000000ff
        /*0390*/ 	.word	0x00000030
        /*0394*/ 	.short	0x010a
        /*0396*/ 	.byte	0x08
	.zero		1


	//   ....[41]....
        /*0398*/ 	.word	0x00001a70
        /*039c*/ 	.word	0x000000ff
        /*03a0*/ 	.word	0x00000030
        /*03a4*/ 	.short	0x010a
        /*03a6*/ 	.byte	0x11
	.zero		1


	//   ....[42]....
        /*03a8*/ 	.word	0x00001bc0
        /*03ac*/ 	.word	0x000000ff
        /*03b0*/ 	.word	0x00000030
        /*03b4*/ 	.short	0x010a
        /*03b6*/ 	.byte	0x08
	.zero		1


	//   ....[43]....
        /*03b8*/ 	.word	0x00001d00
        /*03bc*/ 	.word	0x00000002
        /*03c0*/ 	.word	0x000000b0
        /*03c4*/ 	.short	0x010a
        /*03c6*/ 	.byte	0xff
	.zero		1


	//   ....[44]....
        /*03c8*/ 	.word	0x00001dc0
        /*03cc*/ 	.word	0x00000002
        /*03d0*/ 	.word	0x00000000
        /*03d4*/ 	.short	0x0101
        /*03d6*/ 	.byte	0xff
	.zero		1


	//   ....[45]....
        /*03d8*/ 	.word	0x00002320
        /*03dc*/ 	.word	0x000000ff
        /*03e0*/ 	.word	0x00000000
        /*03e4*/ 	.short	0x010a
        /*03e6*/ 	.byte	0x05
	.zero		1


	//   ....[46]....
        /*03e8*/ 	.word	0x000023b0
        /*03ec*/ 	.word	0x000000ff
        /*03f0*/ 	.word	0x00000000
        /*03f4*/ 	.short	0x010a
        /*03f6*/ 	.byte	0x05
	.zero		1


	//   ....[47]....
        /*03f8*/ 	.word	0x00002440
        /*03fc*/ 	.word	0x000000ff
        /*0400*/ 	.word	0x00000000
        /*0404*/ 	.short	0x010a
        /*0406*/ 	.byte	0x05
	.zero		1


	//   ....[48]....
        /*0408*/ 	.word	0x000024d0
        /*040c*/ 	.word	0x000000ff
        /*0410*/ 	.word	0x00000000
        /*0414*/ 	.short	0x010a
        /*0416*/ 	.byte	0x05
	.zero		1


	//   ....[49]....
        /*0418*/ 	.word	0x00002560
        /*041c*/ 	.word	0x000000ff
        /*0420*/ 	.word	0x00000000
        /*0424*/ 	.short	0x010a
        /*0426*/ 	.byte	0x05
	.zero		1


	//   ....[50]....
        /*0428*/ 	.word	0x00002600
        /*042c*/ 	.word	0x00000000
        /*0430*/ 	.word	0x00000000
        /*0434*/ 	.short	0x010a
        /*0436*/ 	.byte	0xff
	.zero		1


	//   ....[51]....
        /*0438*/ 	.word	0x00002720
        /*043c*/ 	.word	0x00000000
        /*0440*/ 	.word	0x000000f0
        /*0444*/ 	.short	0x010a
        /*0446*/ 	.byte	0xff
	.zero		1


	//   ....[52]....
        /*0448*/ 	.word	0x00002780
        /*044c*/ 	.word	0x00000004
        /*0450*/ 	.word	0x00000000
        /*0454*/ 	.short	0x0101
        /*0456*/ 	.byte	0xff
	.zero		1


	//   ....[53]....
        /*0458*/ 	.word	0x000027a0
        /*045c*/ 	.word	0x000000ff
        /*0460*/ 	.word	0x000000c0
        /*0464*/ 	.short	0x010a
        /*0466*/ 	.byte	0x05
	.zero		1


	//   ....[54]....
        /*0468*/ 	.word	0x000028c0
        /*046c*/ 	.word	0x00000000
        /*0470*/ 	.word	0x000000b0
        /*0474*/ 	.short	0x010a
        /*0476*/ 	.byte	0xff
	.zero		1


	//   ....[55]....
        /*0478*/ 	.word	0x000029d0
        /*047c*/ 	.word	0x00000000
        /*0480*/ 	.word	0x00000000
        /*0484*/ 	.short	0x0101
        /*0486*/ 	.byte	0xff
	.zero		1


	//   ....[56]....
        /*0488*/ 	.word	0x00002a60
        /*048c*/ 	.word	0x000000ff
        /*0490*/ 	.word	0x000000c0
        /*0494*/ 	.short	0x0106
        /*0496*/ 	.byte	0x05
	.zero		1


	//   ....[57]....
        /*0498*/ 	.word	0x00002a80
        /*049c*/ 	.word	0x000000ff
        /*04a0*/ 	.word	0x000000c0
        /*04a4*/ 	.short	0x010a
        /*04a6*/ 	.byte	0x05
	.zero		1


	//   ....[58]....
        /*04a8*/ 	.word	0x00002b10
        /*04ac*/ 	.word	0x000000ff
        /*04b0*/ 	.word	0x000000c0
        /*04b4*/ 	.short	0x0106
        /*04b6*/ 	.byte	0x04
	.zero		1


	//   ....[59]....
        /*04b8*/ 	.word	0x00002b50
        /*04bc*/ 	.word	0x00000000
        /*04c0*/ 	.word	0x000000c0
        /*04c4*/ 	.short	0x010a
        /*04c6*/ 	.byte	0xff
	.zero		1


	//   ....[60]....
        /*04c8*/ 	.word	0x00003030
        /*04cc*/ 	.word	0x00000000
        /*04d0*/ 	.word	0x000000b0
        /*04d4*/ 	.short	0x010a
        /*04d6*/ 	.byte	0xff
	.zero		1


	//   ....[61]....
        /*04d8*/ 	.word	0x00003130
        /*04dc*/ 	.word	0x00000003
        /*04e0*/ 	.word	0x00000000
        /*04e4*/ 	.short	0x0101
        /*04e6*/ 	.byte	0xff
	.zero		1


	//   ....[62]....
        /*04e8*/ 	.word	0x00003140
        /*04ec*/ 	.word	0x000000ff
        /*04f0*/ 	.word	0x00000000
        /*04f4*/ 	.short	0x010a
        /*04f6*/ 	.byte	0x04
	.zero		1


	//   ....[63]....
        /*04f8*/ 	.word	0x00003160
        /*04fc*/ 	.word	0x000000ff
        /*0500*/ 	.word	0x000000e0
        /*0504*/ 	.short	0x010a
        /*0506*/ 	.byte	0x09
	.zero		1


	//   ....[64]....
        /*0508*/ 	.word	0x00003240
        /*050c*/ 	.word	0x000000ff
        /*0510*/ 	.word	0x00000000
        /*0514*/ 	.short	0x010a
        /*0516*/ 	.byte	0x07
	.zero		1


	//   ....[65]....
        /*0518*/ 	.word	0x00003370
        /*051c*/ 	.word	0x000000ff
        /*0520*/ 	.word	0x00000000
        /*0524*/ 	.short	0x010a
        /*0526*/ 	.byte	0x04
	.zero		1


	//   ....[66]....
        /*0528*/ 	.word	0x00003520
        /*052c*/ 	.word	0x000000ff
        /*0530*/ 	.word	0x00000000
        /*0534*/ 	.short	0x010a
        /*0536*/ 	.byte	0x05
	.zero		1


	//   ....[67]....
        /*0538*/ 	.word	0x000035b0
        /*053c*/ 	.word	0x000000ff
        /*0540*/ 	.word	0x00000000
        /*0544*/ 	.short	0x010a
        /*0546*/ 	.byte	0x07
	.zero		1


	//   ....[68]....
        /*0548*/ 	.word	0x00003a30
        /*054c*/ 	.word	0x00000000
        /*0550*/ 	.word	0x000000b0
        /*0554*/ 	.short	0x010a
        /*0556*/ 	.byte	0xff
	.zero		1


	//   ....[69]....
        /*0558*/ 	.word	0x00003af0
        /*055c*/ 	.word	0x00000000
        /*0560*/ 	.word	0x00000000
        /*0564*/ 	.short	0x0101
        /*0566*/ 	.byte	0xff
	.zero		1


	//   ....[70]....
        /*0568*/ 	.word	0x00003e10
        /*056c*/ 	.word	0x000000ff
        /*0570*/ 	.word	0x000000a8
        /*0574*/ 	.short	0x010a
        /*0576*/ 	.byte	0x07
	.zero		1


	//   ....[71]....
        /*0578*/ 	.word	0x00004000
        /*057c*/ 	.word	0x000000ff
        /*0580*/ 	.word	0x00000080
        /*0584*/ 	.short	0x010a
        /*0586*/ 	.byte	0x07
	.zero		1


	//   ....[72]....
        /*0588*/ 	.word	0x00004170
        /*058c*/ 	.word	0x000000ff
        /*0590*/ 	.word	0x00000060
        /*0594*/ 	.short	0x010b
        /*0596*/ 	.byte	0x07
	.zero		1


	//   ....[73]....
        /*0598*/ 	.word	0x00004180
        /*059c*/ 	.word	0x000000ff
        /*05a0*/ 	.word	0x00000000
        /*05a4*/ 	.short	0x0101
        /*05a6*/ 	.byte	0x08
	.zero		1


	//   ....[74]....
        /*05a8*/ 	.word	0x000041a0
        /*05ac*/ 	.word	0x000000ff
        /*05b0*/ 	.word	0x00000088
        /*05b4*/ 	.short	0x010a
        /*05b6*/ 	.byte	0x07
	.zero		1


	//   ....[75]....
        /*05b8*/ 	.word	0x00004300
        /*05bc*/ 	.word	0x000000ff
        /*05c0*/ 	.word	0x00000068
        /*05c4*/ 	.short	0x010b
        /*05c6*/ 	.byte	0x07
	.zero		1


	//   ....[76]....
        /*05c8*/ 	.word	0x00004310
        /*05cc*/ 	.word	0x000000ff
        /*05d0*/ 	.word	0x00000000
        /*05d4*/ 	.short	0x0101
        /*05d6*/ 	.byte	0x08
	.zero		1


	//   ....[77]....
        /*05d8*/ 	.word	0x00004320
        /*05dc*/ 	.word	0x000000ff
        /*05e0*/ 	.word	0x00000090
        /*05e4*/ 	.short	0x010a
        /*05e6*/ 	.byte	0x07
	.zero		1


	//   ....[78]....
        /*05e8*/ 	.word	0x000044c0
        /*05ec*/ 	.word	0x000000ff
        /*05f0*/ 	.word	0x00000070
        /*05f4*/ 	.short	0x010b
        /*05f6*/ 	.byte	0x07
	.zero		1


	//   ....[79]....
        /*05f8*/ 	.word	0x00004530
        /*05fc*/ 	.word	0x000000ff
        /*0600*/ 	.word	0x00000000
        /*0604*/ 	.short	0x0101
        /*0606*/ 	.byte	0x08
	.zero		1


	//   ....[80]....
        /*0608*/ 	.word	0x00004560
        /*060c*/ 	.word	0x000000ff
        /*0610*/ 	.word	0x00000098
        /*0614*/ 	.short	0x010a
        /*0616*/ 	.byte	0x07
	.zero		1


	//   ....[81]....
        /*0618*/ 	.word	0x00004770
        /*061c*/ 	.word	0x000000ff
        /*0620*/ 	.word	0x00000078
        /*0624*/ 	.short	0x010b
        /*0626*/ 	.byte	0x07
	.zero		1


	//   ....[82]....
        /*0628*/ 	.word	0x00004790
        /*062c*/ 	.word	0x000000ff
        /*0630*/ 	.word	0x00000000
        /*0634*/ 	.short	0x0101
        /*0636*/ 	.byte	0x0d
	.zero		1


	//   ....[83]....
        /*0638*/ 	.word	0x000047c0
        /*063c*/ 	.word	0x000000ff
        /*0640*/ 	.word	0x00000080
        /*0644*/ 	.short	0x010a
        /*0646*/ 	.byte	0x07
	.zero		1


	//   ....[84]....
        /*0648*/ 	.word	0x000047e0
        /*064c*/ 	.word	0x000000ff
        /*0650*/ 	.word	0x00000088
        /*0654*/ 	.short	0x010a
        /*0656*/ 	.byte	0x07
	.zero		1


	//   ....[85]....
        /*0658*/ 	.word	0x00004800
        /*065c*/ 	.word	0x000000ff
        /*0660*/ 	.word	0x00000090
        /*0664*/ 	.short	0x010a
        /*0666*/ 	.byte	0x07
	.zero		1


	//   ....[86]....
        /*0668*/ 	.word	0x00004840
        /*066c*/ 	.word	0x00000000
        /*0670*/ 	.word	0x00000098
        /*0674*/ 	.short	0x010a
        /*0676*/ 	.byte	0xff
	.zero		1


	//   ....[87]....
        /*0678*/ 	.word	0x00004b80
        /*067c*/ 	.word	0x00000000
        /*0680*/ 	.word	0x000000b0
        /*0684*/ 	.short	0x010a
        /*0686*/ 	.byte	0xff
	.zero		1


	//   ....[88]....
        /*0688*/ 	.word	0x00004c90
        /*068c*/ 	.word	0x00000000
        /*0690*/ 	.word	0x00000000
        /*0694*/ 	.short	0x0101
        /*0696*/ 	.byte	0xff
	.zero		1


	//   ....[89]....
        /*0698*/ 	.word	0x000056f0
        /*069c*/ 	.word	0x00000003
        /*06a0*/ 	.word	0x00000060
        /*06a4*/ 	.short	0x010a
        /*06a6*/ 	.byte	0xff
	.zero		1


	//   ....[90]....
        /*06a8*/ 	.word	0x00005730
        /*06ac*/ 	.word	0x0000006c
        /*06b0*/ 	.word	0x000000d0
        /*06b4*/ 	.short	0x010a
        /*06b6*/ 	.byte	0xff
	.zero		1


	//   ....[91]....
        /*06b8*/ 	.word	0x00005870
        /*06bc*/ 	.word	0x00000003
        /*06c0*/ 	.word	0x00000060
        /*06c4*/ 	.short	0x010a
        /*06c6*/ 	.byte	0xff
	.zero		1


	//   ....[92]....
        /*06c8*/ 	.word	0x000059b0
        /*06cc*/ 	.word	0x00000000
        /*06d0*/ 	.word	0x00000000
        /*06d4*/ 	.short	0x0101
        /*06d6*/ 	.byte	0xff
	.zero		1


	//   ....[93]....
        /*06d8*/ 	.word	0x00005a30
        /*06dc*/ 	.word	0x0000006c
        /*06e0*/ 	.word	0x000000d0
        /*06e4*/ 	.short	0x010a
        /*06e6*/ 	.byte	0xff
	.zero		1


	//   ....[94]....
        /*06e8*/ 	.word	0x00006dc0
        /*06ec*/ 	.word	0x00000076
        /*06f0*/ 	.word	0x00000060
        /*06f4*/ 	.short	0x010a
        /*06f6*/ 	.byte	0xff
	.zero		1


	//   ....[95]....
        /*06f8*/ 	.word	0x00006e90
        /*06fc*/ 	.word	0x00000076
        /*0700*/ 	.word	0x00000060
        /*0704*/ 	.short	0x010a
        /*0706*/ 	.byte	0xff
	.zero		1


	//   ....[96]....
        /*0708*/ 	.word	0x00006ff0
        /*070c*/ 	.word	0x00000003
        /*0710*/ 	.word	0x00000000
        /*0714*/ 	.short	0x0101
        /*0716*/ 	.byte	0xff
	.zero		1


	//   ....[97]....
        /*0718*/ 	.word	0x00008360
        /*071c*/ 	.word	0x00000000
        /*0720*/ 	.word	0x00000060
        /*0724*/ 	.short	0x010a
        /*0726*/ 	.byte	0xff
	.zero		1


	//   ....[98]....
        /*0728*/ 	.word	0x00008430
        /*072c*/ 	.word	0x00000000
        /*0730*/ 	.word	0x00000060
        /*0734*/ 	.short	0x010a
        /*0736*/ 	.byte	0xff
	.zero		1


	//   ....[99]....
        /*0738*/ 	.word	0x00008570
        /*073c*/ 	.word	0x00000000
        /*0740*/ 	.word	0x00000000
        /*0744*/ 	.short	0x0101
        /*0746*/ 	.byte	0xff
	.zero		1


	//   ....[100]....
        /*0748*/ 	.word	0x00009930
        /*074c*/ 	.word	0x00000000
        /*0750*/ 	.word	0x00000060
        /*0754*/ 	.short	0x010a
        /*0756*/ 	.byte	0xff
	.zero		1


	//   ....[101]....
        /*0758*/ 	.word	0x00009a00
        /*075c*/ 	.word	0x00000000
        /*0760*/ 	.word	0x00000060
        /*0764*/ 	.short	0x010a
        /*0766*/ 	.byte	0xff
	.zero		1


	//   ....[102]....
        /*0768*/ 	.word	0x00009b40
        /*076c*/ 	.word	0x00000000
        /*0770*/ 	.word	0x00000000
        /*0774*/ 	.short	0x0101
        /*0776*/ 	.byte	0xff
	.zero		1


	//   ....[103]....
        /*0778*/ 	.word	0x00009f80
        /*077c*/ 	.word	0x000000ff
        /*0780*/ 	.word	0x00000000
        /*0784*/ 	.short	0x0101
        /*0786*/ 	.byte	0x05
	.zero		1


	//   ....[104]....
        /*0788*/ 	.word	0x0000b0c0
        /*078c*/ 	.word	0x00000003
        /*0790*/ 	.word	0x00000100
        /*0794*/ 	.short	0x010a
        /*0796*/ 	.byte	0xff
	.zero		1


	//   ....[105]....
        /*0798*/ 	.word	0x0000b120
        /*079c*/ 	.word	0x00000002
        /*07a0*/ 	.word	0x00000030
        /*07a4*/ 	.short	0x010a
        /*07a6*/ 	.byte	0xff
	.zero		1


	//   ....[106]....
        /*07a8*/ 	.word	0x0000b180
        /*07ac*/ 	.word	0x00000002
        /*07b0*/ 	.word	0x00000030
        /*07b4*/ 	.short	0x010a
        /*07b6*/ 	.byte	0xff
	.zero		1


	//   ....[107]....
        /*07b8*/ 	.word	0x0000b1d0
        /*07bc*/ 	.word	0x00000002
        /*07c0*/ 	.word	0x000000b0
        /*07c4*/ 	.short	0x010a
        /*07c6*/ 	.byte	0xff
	.zero		1


	//   ....[108]....
        /*07c8*/ 	.word	0x0000b230
        /*07cc*/ 	.word	0x00000000
        /*07d0*/ 	.word	0x00000000
        /*07d4*/ 	.short	0x010a
        /*07d6*/ 	.byte	0xff
	.zero		1


	//   ....[109]....
        /*07d8*/ 	.word	0x0000b290
        /*07dc*/ 	.word	0x00000000
        /*07e0*/ 	.word	0x00000000
        /*07e4*/ 	.short	0x010a
        /*07e6*/ 	.byte	0xff
	.zero		1


	//   ....[110]....
        /*07e8*/ 	.word	0x0000b2f0
        /*07ec*/ 	.word	0x00000000
        /*07f0*/ 	.word	0x00000000
        /*07f4*/ 	.short	0x010a
        /*07f6*/ 	.byte	0xff
	.zero		1


	//   ....[111]....
        /*07f8*/ 	.word	0x0000b350
        /*07fc*/ 	.word	0x00000000
        /*0800*/ 	.word	0x00000000
        /*0804*/ 	.short	0x010a
        /*0806*/ 	.byte	0xff
	.zero		1


	//   ....[112]....
        /*0808*/ 	.word	0x0000b3b0
        /*080c*/ 	.word	0x00000000
        /*0810*/ 	.word	0x00000000
        /*0814*/ 	.short	0x010a
        /*0816*/ 	.byte	0xff
	.zero		1


	//   ....[113]....
        /*0818*/ 	.word	0x0000b400
        /*081c*/ 	.word	0x00000000
        /*0820*/ 	.word	0x000000f0
        /*0824*/ 	.short	0x010a
        /*0826*/ 	.byte	0xff
	.zero		1


	//   ....[114]....
        /*0828*/ 	.word	0x0000b460
        /*082c*/ 	.word	0x00000000
        /*0830*/ 	.word	0x000000c0
        /*0834*/ 	.short	0x010a
        /*0836*/ 	.byte	0xff
	.zero		1


	//   ....[115]....
        /*0838*/ 	.word	0x0000b4b0
        /*083c*/ 	.word	0x00000000
        /*0840*/ 	.word	0x000000b0
        /*0844*/ 	.short	0x010a
        /*0846*/ 	.byte	0xff
	.zero		1


	//   ....[116]....
        /*0848*/ 	.word	0x0000b510
        /*084c*/ 	.word	0x00000000
        /*0850*/ 	.word	0x000000c0
        /*0854*/ 	.short	0x010a
        /*0856*/ 	.byte	0xff
	.zero		1


	//   ....[117]....
        /*0858*/ 	.word	0x0000b560
        /*085c*/ 	.word	0x00000000
        /*0860*/ 	.word	0x000000b0
        /*0864*/ 	.short	0x010a
        /*0866*/ 	.byte	0xff
	.zero		1


	//   ....[118]....
        /*0868*/ 	.word	0x0000b5c0
        /*086c*/ 	.word	0x00000003
        /*0870*/ 	.word	0x000000e0
        /*0874*/ 	.short	0x010a
        /*0876*/ 	.byte	0xff
	.zero		1


	//   ....[119]....
        /*0878*/ 	.word	0x0000b620
        /*087c*/ 	.word	0x00000000
        /*0880*/ 	.word	0x00000000
        /*0884*/ 	.short	0x010a
        /*0886*/ 	.byte	0xff
	.zero		1


	//   ....[120]....
        /*0888*/ 	.word	0x0000b680
        /*088c*/ 	.word	0x00000000
        /*0890*/ 	.word	0x00000000
        /*0894*/ 	.short	0x010a
        /*0896*/ 	.byte	0xff
	.zero		1


	//   ....[121]....
        /*0898*/ 	.word	0x0000b6e0
        /*089c*/ 	.word	0x00000000
        /*08a0*/ 	.word	0x00000000
        /*08a4*/ 	.short	0x010a
        /*08a6*/ 	.byte	0xff
	.zero		1


	//   ....[122]....
        /*08a8*/ 	.word	0x0000b730
        /*08ac*/ 	.word	0x00000000
        /*08b0*/ 	.word	0x000000b0
        /*08b4*/ 	.short	0x010a
        /*08b6*/ 	.byte	0xff
	.zero		1


	//   ....[123]....
        /*08b8*/ 	.word	0x0000b790
        /*08bc*/ 	.word	0x00000000
        /*08c0*/ 	.word	0x000000a8
        /*08c4*/ 	.short	0x010a
        /*08c6*/ 	.byte	0xff
	.zero		1


	//   ....[124]....
        /*08c8*/ 	.word	0x0000b7f0
        /*08cc*/ 	.word	0x00000003
        /*08d0*/ 	.word	0x00000080
        /*08d4*/ 	.short	0x010a
        /*08d6*/ 	.byte	0xff
	.zero		1


	//   ....[125]....
        /*08d8*/ 	.word	0x0000b850
        /*08dc*/ 	.word	0x00000003
        /*08e0*/ 	.word	0x00000088
        /*08e4*/ 	.short	0x010a
        /*08e6*/ 	.byte	0xff
	.zero		1


	//   ....[126]....
        /*08e8*/ 	.word	0x0000b8b0
        /*08ec*/ 	.word	0x00000003
        /*08f0*/ 	.word	0x00000090
        /*08f4*/ 	.short	0x010a
        /*08f6*/ 	.byte	0xff
	.zero		1


	//   ....[127]....
        /*08f8*/ 	.word	0x0000b910
        /*08fc*/ 	.word	0x00000003
        /*0900*/ 	.word	0x00000098
        /*0904*/ 	.short	0x010a
        /*0906*/ 	.byte	0xff
	.zero		1


	//   ....[128]....
        /*0908*/ 	.word	0x0000b970
        /*090c*/ 	.word	0x00000000
        /*0910*/ 	.word	0x00000080
        /*0914*/ 	.short	0x010a
        /*0916*/ 	.byte	0xff
	.zero		1


	//   ....[129]....
        /*0918*/ 	.word	0x0000b9d0
        /*091c*/ 	.word	0x00000000
        /*0920*/ 	.word	0x00000088
        /*0924*/ 	.short	0x010a
        /*0926*/ 	.byte	0xff
	.zero		1


	//   ....[130]....
        /*0928*/ 	.word	0x0000ba30
        /*092c*/ 	.word	0x00000000
        /*0930*/ 	.word	0x00000090
        /*0934*/ 	.short	0x010a
        /*0936*/ 	.byte	0xff
	.zero		1


	//   ....[131]....
        /*0938*/ 	.word	0x0000ba80
        /*093c*/ 	.word	0x00000000
        /*0940*/ 	.word	0x000000b0
        /*0944*/ 	.short	0x010a
        /*0946*/ 	.byte	0xff
	.zero		1


	//   ....[132]....
        /*0948*/ 	.word	0x0000bad0
        /*094c*/ 	.word	0x00000003
        /*0950*/ 	.word	0x00000060
        /*0954*/ 	.short	0x010a
        /*0956*/ 	.byte	0xff
	.zero		1


	//   ....[133]....
        /*0958*/ 	.word	0x0000bb20
        /*095c*/ 	.word	0x0000006c
        /*0960*/ 	.word	0x000000d0
        /*0964*/ 	.short	0x010a
        /*0966*/ 	.byte	0xff
	.zero		1


	//   ....[134]....
        /*0968*/ 	.word	0x0000bb70
        /*096c*/ 	.word	0x00000076
        /*0970*/ 	.word	0x00000060
        /*0974*/ 	.short	0x010a
        /*0976*/ 	.byte	0xff
	.zero		1


	//   ....[135]....
        /*0978*/ 	.word	0x0000bbc0
        /*097c*/ 	.word	0x00000000
        /*0980*/ 	.word	0x00000060
        /*0984*/ 	.short	0x010a
        /*0986*/ 	.byte	0xff
	.zero		1


	//   ....[136]....
        /*0988*/ 	.word	0x0000bc10
        /*098c*/ 	.word	0x00000000
        /*0990*/ 	.word	0x00000060
        /*0994*/ 	.short	0x010a
        /*0996*/ 	.byte	0xff
	.zero		1


	//----- nvinfo : EIATTR_NUM_MBARRIERS
	.align		4
.L_48:
        /*0998*/ 	.byte	0x03, 0x38
        /*099a*/ 	.short	0x0022


	//----- nvinfo : EIATTR_EXIT_INSTR_OFFSETS
	.align		4
        /*099c*/ 	.byte	0x04, 0x1c
        /*099e*/ 	.short	(.L_50 - .L_49)


	//   ....[0]....
.L_49:
        /*09a0*/ 	.word	0x00002630


	//   ....[1]....
        /*09a4*/ 	.word	0x00002b20


	//   ....[2]....
        /*09a8*/ 	.word	0x00002b80


	//   ....[3]....
        /*09ac*/ 	.word	0x00003810


	//   ....[4]....
        /*09b0*/ 	.word	0x00004870


	//   ....[5]....
        /*09b4*/ 	.word	0x000048b0


	//   ....[6]....
        /*09b8*/ 	.word	0x0000b0b0


	//----- nvinfo : EIATTR_MAX_THREADS
	.align		4
.L_50:
        /*09bc*/ 	.byte	0x04, 0x05
        /*09be*/ 	.short	(.L_52 - .L_51)
.L_51:
        /*09c0*/ 	.word	0x00000100
        /*09c4*/ 	.word	0x00000001
        /*09c8*/ 	.word	0x00000001


	//----- nvinfo : EIATTR_CRS_STACK_SIZE
	.align		4
.L_52:
        /*09cc*/ 	.byte	0x04, 0x1e
        /*09ce*/ 	.short	(.L_54 - .L_53)
.L_53:
        /*09d0*/ 	.word	0x00000000


	//----- nvinfo : EIATTR_CBANK_PARAM_SIZE
	.align		4
.L_54:
        /*09d4*/ 	.byte	0x03, 0x19
        /*09d6*/ 	.short	0x0800


	//----- nvinfo : EIATTR_PARAM_CBANK
	.align		4
        /*09d8*/ 	.byte	0x04, 0x0a
        /*09da*/ 	.short	(.L_56 - .L_55)
	.align		4
.L_55:
        /*09dc*/ 	.word	index@(.nv.constant0._ZN7cutlass13device_kernelINS_4gemm6kernel13GemmUniversalIN4cute5tupleIJiiiiEEENS1_10collective13CollectiveMmaINS1_35MainloopSm100TmaUmmaWarpSpecializedILi6ELi2ELi2ENS5_IJNS4_1CILi1EEESB_SB_EEEEENS5_IJNSA_ILi128EEENSA_ILi256EEENSA_ILi32EEEEEEaNS5_IJlSB_lEEEaSI_NS4_8TiledMMAINS4_8MMA_AtomIJNS4_15SM100_MMA_S8_SSIaaiLi128ELi256ELNS4_4UMMA5MajorE0ELSN_0ELNSM_8SaturateE0EEEEEENS4_6LayoutISC_NS5_IJNSA_ILi0EEESS_SS_EEEEENS5_IJNS4_10UnderscoreESV_SV_EEEEENS4_13SM90_TMA_LOADENS4_14ComposedLayoutINS4_7SwizzleILi1ELi4ELi3EEENS4_18smem_ptr_flag_bitsILi8EEENSR_INS5_IJNSA_ILi8EEESG_EEENS5_IJSG_SB_EEEEEEEvNS4_8identityESY_S18_vS19_EENS_8epilogue10collective18CollectiveEpilogueINS1B_23Sm100TmaWarpSpecializedILi4ELi2ELi64ELb0ELb0EEEJSH_NS5_IJNSR_ISE_SB_EENSR_INSA_ILi64EEESB_EEEEEaSI_aSI_NS1B_6fusion15FusionCallbacksIS1F_NS1K_17LinearCombinationIaiaiLNS_15FloatRoundStyleE2EEESH_S1J_JEEENS4_5SM1004TMEM4LOAD26SM100_TMEM_LOAD_32dp32b64xESY_NSZ_INS10_ILi2ELi4ELi3EEES13_NSR_INS5_IJS14_S1H_EEENS5_IJS1H_SB_EEEEEEENS4_39AutoVectorizingCopyWithAssumedAlignmentILi128EEENS4_14SM90_TMA_STOREES1Y_S20_S20_EEEvvEEEEvNT_6ParamsE)
        /*09e0*/ 	.short	0x0380
        /*09e2*/ 	.short	0x0800


	//----- nvinfo : EIATTR_SW_WAR
	.align		4
.L_56:
        /*09e4*/ 	.byte	0x04, 0x36
        /*09e6*/ 	.short	(.L_58 - .L_57)
.L_57:
        /*09e8*/ 	.word	0x00000008
.L_58:


//--------------------- .nv.callgraph             --------------------------
	.section	.nv.callgraph,"",@"SHT_CUDA_CALLGRAPH"
	.align	4
	.sectionentsize	8
	.align		4
        /*0000*/ 	.word	0x00000000
	.align		4
        /*0004*/ 	.word	0xffffffff
	.align		4
        /*0008*/ 	.word	index@(_ZN7cutlass13device_kernelINS_4gemm6kernel13GemmUniversalIN4cute5tupleIJiiiiEEENS1_10collective13CollectiveMmaINS1_35MainloopSm100TmaUmmaWarpSpecializedILi6ELi2ELi2ENS5_IJNS4_1CILi1EEESB_SB_EEEEENS5_IJNSA_ILi128EEENSA_ILi256EEENSA_ILi32EEEEEEaNS5_IJlSB_lEEEaSI_NS4_8TiledMMAINS4_8MMA_AtomIJNS4_15SM100_MMA_S8_SSIaaiLi128ELi256ELNS4_4UMMA5MajorE0ELSN_0ELNSM_8SaturateE0EEEEEENS4_6LayoutISC_NS5_IJNSA_ILi0EEESS_SS_EEEEENS5_IJNS4_10UnderscoreESV_SV_EEEEENS4_13SM90_TMA_LOADENS4_14ComposedLayoutINS4_7SwizzleILi1ELi4ELi3EEENS4_18smem_ptr_flag_bitsILi8EEENSR_INS5_IJNSA_ILi8EEESG_EEENS5_IJSG_SB_EEEEEEEvNS4_8identityESY_S18_vS19_EENS_8epilogue10collective18CollectiveEpilogueINS1B_23Sm100TmaWarpSpecializedILi4ELi2ELi64ELb0ELb0EEEJSH_NS5_IJNSR_ISE_SB_EENSR_INSA_ILi64EEESB_EEEEEaSI_aSI_NS1B_6fusion15FusionCallbacksIS1F_NS1K_17LinearCombinationIaiaiLNS_15FloatRoundStyleE2EEESH_S1J_JEEENS4_5SM1004TMEM4LOAD26SM100_TMEM_LOAD_32dp32b64xESY_NSZ_INS10_ILi2ELi4ELi3EEES13_NSR_INS5_IJS14_S1H_EEENS5_IJS1H_SB_EEEEEEENS4_39AutoVectorizingCopyWithAssumedAlignmentILi128EEENS4_14SM90_TMA_STOREES1Y_S20_S20_EEEvvEEEEvNT_6ParamsE)
	.align		4
        /*000c*/ 	.word	index@(__assertfail)
	.align		4
        /*0010*/ 	.word	0x00000000
	.align		4
        /*0014*/ 	.word	0xfffffffe
	.align		4
        /*0018*/ 	.word	0x00000000
	.align		4
        /*001c*/ 	.word	0xfffffffd
	.align		4
        /*0020*/ 	.word	0x00000000
	.align		4
        /*0024*/ 	.word	0xfffffffc


//--------------------- .nv.constant4             --------------------------
	.section	.nv.constant4,"a",@progbits
	.align	8
	.align		8
.nv.constant4:
        /*0000*/ 	.dword	__assertfail
	.align		8
        /*0008*/ 	.dword	__unnamed_1
	.align		8
        /*0010*/ 	.dword	__unnamed_2
	.align		8
        /*0018*/ 	.dword	__unnamed_3
	.align		8
        /*0020*/ 	.dword	_ZN40_INTERNAL_a15743d5_4_k_cu_5490d053_222294cuda3std3__45__cpo5beginE
	.align		8
        /*0028*/ 	.dword	_ZN40_INTERNAL_a15743d5_4_k_cu_5490d053_222294cuda3std3__45__cpo3endE
	.align		8
        /*0030*/ 	.dword	_ZN40_INTERNAL_a15743d5_4_k_cu_5490d053_222294cuda3std3__45__cpo6cbeginE
	.align		8
        /*0038*/ 	.dword	_ZN40_INTERNAL_a15743d5_4_k_cu_5490d053_222294cuda3std3__45__cpo4cendE
	.align		8
        /*0040*/ 	.dword	_ZN40_INTERNAL_a15743d5_4_k_cu_5490d053_222294cuda3std3__442_GLOBAL__N__a15743d5_4_k_cu_5490d053_222296ignoreE
	.align		8
        /*0048*/ 	.dword	_ZN40_INTERNAL_a15743d5_4_k_cu_5490d053_222294cuda3std3__419piecewise_constructE
	.align		8
        /*0050*/ 	.dword	_ZN40_INTERNAL_a15743d5_4_k_cu_5490d053_222294cuda3std3__48in_placeE
	.align		8
        /*0058*/ 	.dword	_ZN40_INTERNAL_a15743d5_4_k_cu_5490d053_222294cuda3std6ranges3__45__cpo4swapE
	.align		8
        /*0060*/ 	.dword	_ZN40_INTERNAL_a15743d5_4_k_cu_5490d053_222294cuda3std6ranges3__45__cpo9iter_moveE
	.align		8
        /*0068*/ 	.dword	_ZN40_INTERNAL_a15743d5_4_k_cu_5490d053_222294cute7productE
	.align		8
        /*0070*/ 	.dword	_ZN40_INTERNAL_a15743d5_4_k_cu_5490d053_222294cute1_E
	.align		8
        /*0078*/ 	.dword	$str$25
	.align		8
        /*0080*/ 	.dword	$str$26
	.align		8
        /*0088*/ 	.dword	$str$27
	.align		8
        /*0090*/ 	.dword	$str$28


//--------------------- .text._ZN7cutlass13device_kernelINS_4gemm6kernel13GemmUniversalIN4cute5tupleIJiiiiEEENS1_10collective13CollectiveMmaINS1_35MainloopSm100TmaUmmaWarpSpecializedILi6ELi2ELi2ENS5_IJNS4_1CILi1EEESB_SB_EEEEENS5_IJNSA_ILi128EEENSA_ILi256EEENSA_ILi32EEEEEEaNS5_IJlSB_lEEEaSI_NS4_8TiledMMAINS4_8MMA_AtomIJNS4_15SM100_MMA_S8_SSIaaiLi128ELi256ELNS4_4UMMA5MajorE0ELSN_0ELNSM_8SaturateE0EEEEEENS4_6LayoutISC_NS5_IJNSA_ILi0EEESS_SS_EEEEENS5_IJNS4_10UnderscoreESV_SV_EEEEENS4_13SM90_TMA_LOADENS4_14ComposedLayoutINS4_7SwizzleILi1ELi4ELi3EEENS4_18smem_ptr_flag_bitsILi8EEENSR_INS5_IJNSA_ILi8EEESG_EEENS5_IJSG_SB_EEEEEEEvNS4_8identityESY_S18_vS19_EENS_8epilogue10collective18CollectiveEpilogueINS1B_23Sm100TmaWarpSpecializedILi4ELi2ELi64ELb0ELb0EEEJSH_NS5_IJNSR_ISE_SB_EENSR_INSA_ILi64EEESB_EEEEEaSI_aSI_NS1B_6fusion15FusionCallbacksIS1F_NS1K_17LinearCombinationIaiaiLNS_15FloatRoundStyleE2EEESH_S1J_JEEENS4_5SM1004TMEM4LOAD26SM100_TMEM_LOAD_32dp32b64xESY_NSZ_INS10_ILi2ELi4ELi3EEES13_NSR_INS5_IJS14_S1H_EEENS5_IJS1H_SB_EEEEEEENS4_39AutoVectorizingCopyWithAssumedAlignmentILi128EEENS4_14SM90_TMA_STOREES1Y_S20_S20_EEEvvEEEEvNT_6ParamsE --------------------------
	.section	.text._ZN7cutlass13device_kernelINS_4gemm6kernel13GemmUniversalIN4cute5tupleIJiiiiEEENS1_10collective13CollectiveMmaINS1_35MainloopSm100TmaUmmaWarpSpecializedILi6ELi2ELi2ENS5_IJNS4_1CILi1EEESB_SB_EEEEENS5_IJNSA_ILi128EEENSA_ILi256EEENSA_ILi32EEEEEEaNS5_IJlSB_lEEEaSI_NS4_8TiledMMAINS4_8MMA_AtomIJNS4_15SM100_MMA_S8_SSIaaiLi128ELi256ELNS4_4UMMA5MajorE0ELSN_0ELNSM_8SaturateE0EEEEEENS4_6LayoutISC_NS5_IJNSA_ILi0EEESS_SS_EEEEENS5_IJNS4_10UnderscoreESV_SV_EEEEENS4_13SM90_TMA_LOADENS4_14ComposedLayoutINS4_7SwizzleILi1ELi4ELi3EEENS4_18smem_ptr_flag_bitsILi8EEENSR_INS5_IJNSA_ILi8EEESG_EEENS5_IJSG_SB_EEEEEEEvNS4_8identityESY_S18_vS19_EENS_8epilogue10collective18CollectiveEpilogueINS1B_23Sm100TmaWarpSpecializedILi4ELi2ELi64ELb0ELb0EEEJSH_NS5_IJNSR_ISE_SB_EENSR_INSA_ILi64EEESB_EEEEEaSI_aSI_NS1B_6fusion15FusionCallbacksIS1F_NS1K_17LinearCombinationIaiaiLNS_15FloatRoundStyleE2EEESH_S1J_JEEENS4_5SM1004TMEM4LOAD26SM100_TMEM_LOAD_32dp32b64xESY_NSZ_INS10_ILi2ELi4ELi3EEES13_NSR_INS5_IJS14_S1H_EEENS5_IJS1H_SB_EEEEEEENS4_39AutoVectorizingCopyWithAssumedAlignmentILi128EEENS4_14SM90_TMA_STOREES1Y_S20_S20_EEEvvEEEEvNT_6ParamsE,"ax",@progbits
	.align	128
.text._ZN7cutlass13device_kernelINS_4gemm6kernel13GemmUniversalIN4cute5tupleIJiiiiEEENS1_10collective13CollectiveMmaINS1_35MainloopSm100TmaUmmaWarpSpecializedILi6ELi2ELi2ENS5_IJNS4_1CILi1EEESB_SB_EEEEENS5_IJNSA_ILi128EEENSA_ILi256EEENSA_ILi32EEEEEEaNS5_IJlSB_lEEEaSI_NS4_8TiledMMAINS4_8MMA_AtomIJNS4_15SM100_MMA_S8_SSIaaiLi128ELi256ELNS4_4UMMA5MajorE0ELSN_0ELNSM_8SaturateE0EEEEEENS4_6LayoutISC_NS5_IJNSA_ILi0EEESS_SS_EEEEENS5_IJNS4_10UnderscoreESV_SV_EEEEENS4_13SM90_TMA_LOADENS4_14ComposedLayoutINS4_7SwizzleILi1ELi4ELi3EEENS4_18smem_ptr_flag_bitsILi8EEENSR_INS5_IJNSA_ILi8EEESG_EEENS5_IJSG_SB_EEEEEEEvNS4_8identityESY_S18_vS19_EENS_8epilogue10collective18CollectiveEpilogueINS1B_23Sm100TmaWarpSpecializedILi4ELi2ELi64ELb0ELb0EEEJSH_NS5_IJNSR_ISE_SB_EENSR_INSA_ILi64EEESB_EEEEEaSI_aSI_NS1B_6fusion15FusionCallbacksIS1F_NS1K_17LinearCombinationIaiaiLNS_15FloatRoundStyleE2EEESH_S1J_JEEENS4_5SM1004TMEM4LOAD26SM100_TMEM_LOAD_32dp32b64xESY_NSZ_INS10_ILi2ELi4ELi3EEES13_NSR_INS5_IJS14_S1H_EEENS5_IJS1H_SB_EEEEEEENS4_39AutoVectorizingCopyWithAssumedAlignmentILi128EEENS4_14SM90_TMA_STOREES1Y_S20_S20_EEEvvEEEEvNT_6ParamsE:
        .type           _ZN7cutlass13device_kernelINS_4gemm6kernel13GemmUniversalIN4cute5tupleIJiiiiEEENS1_10collective13CollectiveMmaINS1_35MainloopSm100TmaUmmaWarpSpecializedILi6ELi2ELi2ENS5_IJNS4_1CILi1EEESB_SB_EEEEENS5_IJNSA_ILi128EEENSA_ILi256EEENSA_ILi32EEEEEEaNS5_IJlSB_lEEEaSI_NS4_8TiledMMAINS4_8MMA_AtomIJNS4_15SM100_MMA_S8_SSIaaiLi128ELi256ELNS4_4UMMA5MajorE0ELSN_0ELNSM_8SaturateE0EEEEEENS4_6LayoutISC_NS5_IJNSA_ILi0EEESS_SS_EEEEENS5_IJNS4_10UnderscoreESV_SV_EEEEENS4_13SM90_TMA_LOADENS4_14ComposedLayoutINS4_7SwizzleILi1ELi4ELi3EEENS4_18smem_ptr_flag_bitsILi8EEENSR_INS5_IJNSA_ILi8EEESG_EEENS5_IJSG_SB_EEEEEEEvNS4_8identityESY_S18_vS19_EENS_8epilogue10collective18CollectiveEpilogueINS1B_23Sm100TmaWarpSpecializedILi4ELi2ELi64ELb0ELb0EEEJSH_NS5_IJNSR_ISE_SB_EENSR_INSA_ILi64EEESB_EEEEEaSI_aSI_NS1B_6fusion15FusionCallbacksIS1F_NS1K_17LinearCombinationIaiaiLNS_15FloatRoundStyleE2EEESH_S1J_JEEENS4_5SM1004TMEM4LOAD26SM100_TMEM_LOAD_32dp32b64xESY_NSZ_INS10_ILi2ELi4ELi3EEES13_NSR_INS5_IJS14_S1H_EEENS5_IJS1H_SB_EEEEEEENS4_39AutoVectorizingCopyWithAssumedAlignmentILi128EEENS4_14SM90_TMA_STOREES1Y_S20_S20_EEEvvEEEEvNT_6ParamsE,@function
        .size           _ZN7cutlass13device_kernelINS_4gemm6kernel13GemmUniversalIN4cute5tupleIJiiiiEEENS1_10collective13CollectiveMmaINS1_35MainloopSm100TmaUmmaWarpSpecializedILi6ELi2ELi2ENS5_IJNS4_1CILi1EEESB_SB_EEEEENS5_IJNSA_ILi128EEENSA_ILi256EEENSA_ILi32EEEEEEaNS5_IJlSB_lEEEaSI_NS4_8TiledMMAINS4_8MMA_AtomIJNS4_15SM100_MMA_S8_SSIaaiLi128ELi256ELNS4_4UMMA5MajorE0ELSN_0ELNSM_8SaturateE0EEEEEENS4_6LayoutISC_NS5_IJNSA_ILi0EEESS_SS_EEEEENS5_IJNS4_10UnderscoreESV_SV_EEEEENS4_13SM90_TMA_LOADENS4_14ComposedLayoutINS4_7SwizzleILi1ELi4ELi3EEENS4_18smem_ptr_flag_bitsILi8EEENSR_INS5_IJNSA_ILi8EEESG_EEENS5_IJSG_SB_EEEEEEEvNS4_8identityESY_S18_vS19_EENS_8epilogue10collective18CollectiveEpilogueINS1B_23Sm100TmaWarpSpecializedILi4ELi2ELi64ELb0ELb0EEEJSH_NS5_IJNSR_ISE_SB_EENSR_INSA_ILi64EEESB_EEEEEaSI_aSI_NS1B_6fusion15FusionCallbacksIS1F_NS1K_17LinearCombinationIaiaiLNS_15FloatRoundStyleE2EEESH_S1J_JEEENS4_5SM1004TMEM4LOAD26SM100_TMEM_LOAD_32dp32b64xESY_NSZ_INS10_ILi2ELi4ELi3EEES13_NSR_INS5_IJS14_S1H_EEENS5_IJS1H_SB_EEEEEEENS4_39AutoVectorizingCopyWithAssumedAlignmentILi128EEENS4_14SM90_TMA_STOREES1Y_S20_S20_EEEvvEEEEvNT_6ParamsE,(.L_x_170 - _ZN7cutlass13device_kernelINS_4gemm6kernel13GemmUniversalIN4cute5tupleIJiiiiEEENS1_10collective13CollectiveMmaINS1_35MainloopSm100TmaUmmaWarpSpecializedILi6ELi2ELi2ENS5_IJNS4_1CILi1EEESB_SB_EEEEENS5_IJNSA_ILi128EEENSA_ILi256EEENSA_ILi32EEEEEEaNS5_IJlSB_lEEEaSI_NS4_8TiledMMAINS4_8MMA_AtomIJNS4_15SM100_MMA_S8_SSIaaiLi128ELi256ELNS4_4UMMA5MajorE0ELSN_0ELNSM_8SaturateE0EEEEEENS4_6LayoutISC_NS5_IJNSA_ILi0EEESS_SS_EEEEENS5_IJNS4_10UnderscoreESV_SV_EEEEENS4_13SM90_TMA_LOADENS4_14ComposedLayoutINS4_7SwizzleILi1ELi4ELi3EEENS4_18smem_ptr_flag_bitsILi8EEENSR_INS5_IJNSA_ILi8EEESG_EEENS5_IJSG_SB_EEEEEEEvNS4_8identityESY_S18_vS19_EENS_8epilogue10collective18CollectiveEpilogueINS1B_23Sm100TmaWarpSpecializedILi4ELi2ELi64ELb0ELb0EEEJSH_NS5_IJNSR_ISE_SB_EENSR_INSA_ILi64EEESB_EEEEEaSI_aSI_NS1B_6fusion15FusionCallbacksIS1F_NS1K_17LinearCombinationIaiaiLNS_15FloatRoundStyleE2EEESH_S1J_JEEENS4_5SM1004TMEM4LOAD26SM100_TMEM_LOAD_32dp32b64xESY_NSZ_INS10_ILi2ELi4ELi3EEES13_NSR_INS5_IJS14_S1H_EEENS5_IJS1H_SB_EEEEEEENS4_39AutoVectorizingCopyWithAssumedAlignmentILi128EEENS4_14SM90_TMA_STOREES1Y_S20_S20_EEEvvEEEEvNT_6ParamsE)
        .other          _ZN7cutlass13device_kernelINS_4gemm6kernel13GemmUniversalIN4cute5tupleIJiiiiEEENS1_10collective13CollectiveMmaINS1_35MainloopSm100TmaUmmaWarpSpecializedILi6ELi2ELi2ENS5_IJNS4_1CILi1EEESB_SB_EEEEENS5_IJNSA_ILi128EEENSA_ILi256EEENSA_ILi32EEEEEEaNS5_IJlSB_lEEEaSI_NS4_8TiledMMAINS4_8MMA_AtomIJNS4_15SM100_MMA_S8_SSIaaiLi128ELi256ELNS4_4UMMA5MajorE0ELSN_0ELNSM_8SaturateE0EEEEEENS4_6LayoutISC_NS5_IJNSA_ILi0EEESS_SS_EEEEENS5_IJNS4_10UnderscoreESV_SV_EEEEENS4_13SM90_TMA_LOADENS4_14ComposedLayoutINS4_7SwizzleILi1ELi4ELi3EEENS4_18smem_ptr_flag_bitsILi8EEENSR_INS5_IJNSA_ILi8EEESG_EEENS5_IJSG_SB_EEEEEEEvNS4_8identityESY_S18_vS19_EENS_8epilogue10collective18CollectiveEpilogueINS1B_23Sm100TmaWarpSpecializedILi4ELi2ELi64ELb0ELb0EEEJSH_NS5_IJNSR_ISE_SB_EENSR_INSA_ILi64EEESB_EEEEEaSI_aSI_NS1B_6fusion15FusionCallbacksIS1F_NS1K_17LinearCombinationIaiaiLNS_15FloatRoundStyleE2EEESH_S1J_JEEENS4_5SM1004TMEM4LOAD26SM100_TMEM_LOAD_32dp32b64xESY_NSZ_INS10_ILi2ELi4ELi3EEES13_NSR_INS5_IJS14_S1H_EEENS5_IJS1H_SB_EEEEEEENS4_39AutoVectorizingCopyWithAssumedAlignmentILi128EEENS4_14SM90_TMA_STOREES1Y_S20_S20_EEEvvEEEEvNT_6ParamsE,@"STO_CUDA_ENTRY STV_DEFAULT"
_ZN7cutlass13device_kernelINS_4gemm6kernel13GemmUniversalIN4cute5tupleIJiiiiEEENS1_10collective13CollectiveMmaINS1_35MainloopSm100TmaUmmaWarpSpecializedILi6ELi2ELi2ENS5_IJNS4_1CILi1EEESB_SB_EEEEENS5_IJNSA_ILi128EEENSA_ILi256EEENSA_ILi32EEEEEEaNS5_IJlSB_lEEEaSI_NS4_8TiledMMAINS4_8MMA_AtomIJNS4_15SM100_MMA_S8_SSIaaiLi128ELi256ELNS4_4UMMA5MajorE0ELSN_0ELNSM_8SaturateE0EEEEEENS4_6LayoutISC_NS5_IJNSA_ILi0EEESS_SS_EEEEENS5_IJNS4_10UnderscoreESV_SV_EEEEENS4_13SM90_TMA_LOADENS4_14ComposedLayoutINS4_7SwizzleILi1ELi4ELi3EEENS4_18smem_ptr_flag_bitsILi8EEENSR_INS5_IJNSA_ILi8EEESG_EEENS5_IJSG_SB_EEEEEEEvNS4_8identityESY_S18_vS19_EENS_8epilogue10collective18CollectiveEpilogueINS1B_23Sm100TmaWarpSpecializedILi4ELi2ELi64ELb0ELb0EEEJSH_NS5_IJNSR_ISE_SB_EENSR_INSA_ILi64EEESB_EEEEEaSI_aSI_NS1B_6fusion15FusionCallbacksIS1F_NS1K_17LinearCombinationIaiaiLNS_15FloatRoundStyleE2EEESH_S1J_JEEENS4_5SM1004TMEM4LOAD26SM100_TMEM_LOAD_32dp32b64xESY_NSZ_INS10_ILi2ELi4ELi3EEES13_NSR_INS5_IJS14_S1H_EEENS5_IJS1H_SB_EEEEEEENS4_39AutoVectorizingCopyWithAssumedAlignmentILi128EEENS4_14SM90_TMA_STOREES1Y_S20_S20_EEEvvEEEEvNT_6ParamsE:
[----:B------:R-:W1:Y:S01]  /*0000*/  LDC R1, c[0x0][0x37c] ;  /* 0x0000df00ff017b82 */ /* 0x000e620000000800 */
[----:B------:R-:W2:Y:S01]  /*0010*/  S2R R167, SR_TID.X ;  /* 0x0000000000a77919 */ /* 0x000ea20000002100 */
[----:B------:R-:W3:Y:S01]  /*0020*/  LDCU.64 UR4, c[0x0][0x890] ;  /* 0x00011200ff0477ac */ /* 0x000ee20008000a00 */
[----:B------:R-:W-:Y:S02]  /*0030*/  PRMT R151, RZ, 0x7610, R151 ;  /* 0x00007610ff977816 */ /* 0x000fe40000000097 */
[----:B------:R-:W-:Y:S01]  /*0040*/  ELECT P5, URZ, PT ;  /* 0x0000000000ff782f */ /* 0x000fe200038a0000 */
[----:B------:R-:W4:Y:S01]  /*0050*/  LDCU.64 UR46, c[0x0][0x358] ;  /* 0x00006b00ff2e77ac */ /* 0x000f220008000a00 */
[----:B---3--:R-:W-:-:S04]  /*0060*/  UISETP.NE.U32.AND UP0, UPT, UR4, URZ, UPT ;  /* 0x000000ff0400728c */ /* 0x008fc8000bf05070 */
[----:B------:R-:W-:Y:S01]  /*0070*/  UISETP.NE.AND.EX UP0, UPT, UR5, URZ, UPT, UP0 ;  /* 0x000000ff0500728c */ /* 0x000fe2000bf05300 */
[----:B--2---:R-:W-:-:S05]  /*0080*/  SHF.R.U32.HI R154, RZ, 0x5, R167 ;  /* 0x00000005ff9a7819 */ /* 0x004fca00000116a7 */
[----:B------:R-:W2:Y:S02]  /*0090*/  SHFL.IDX PT, R0, R154, RZ, 0x1f ;  /* 0x00001fff9a007589 */ /* 0x000ea400000e0000 */
[----:B--2---:R-:W-:Y:S01]  /*00a0*/  R2UR UR8, R0 ;  /* 0x00000000000872ca */ /* 0x004fe200000e0000 */
[----:B-1--4-:R-:W-:-:S14]  /*00b0*/  BRA.U UP0, `(.L_x_0) ;  /* 0x00000001002c7547 */ /* 0x012fdc000b800000 */
[----:B------:R-:W1:Y:S02]  /*00c0*/  LDCU.64 UR6, c[0x0][0x888] ;  /* 0x00011100ff0677ac */ /* 0x000e640008000a00 */
[----:B-1----:R-:W-:-:S04]  /*00d0*/  UISETP.NE.U32.AND UP0, UPT, UR6, URZ, UPT ;  /* 0x000000ff0600728c */ /* 0x002fc8000bf05070 */
[----:B------:R-:W-:-:S09]  /*00e0*/  UISETP.NE.AND.EX UP0, UPT, UR7, URZ, UPT, UP0 ;  /* 0x000000ff0700728c */ /* 0x000fd2000bf05300 */
[----:B------:R-:W-:Y:S05]  /*00f0*/  BRA.U !UP0, `(.L_x_1) ;  /* 0x0000000108107547 */ /* 0x000fea000b800000 */
[----:B------:R-:W1:Y:S02]  /*0100*/  LDC.64 R82, c[0x0][0x888] ;  /* 0x00022200ff527b82 */ /* 0x000e640000000a00 */
[----:B-1----:R1:W5:Y:S01]  /*0110*/  LDG.E R82, desc[UR46][R82.64] ;  /* 0x0000002e52527981 */ /* 0x002362000c1e1900 */
[----:B------:R-:W-:Y:S01]  /*0120*/  HFMA2 R151, -RZ, RZ, 0, 5.9604644775390625e-08 ;  /* 0x00000001ff977431 */ /* 0x000fe200000001ff */
[----:B------:R-:W-:Y:S05]  /*0130*/  BRA `(.L_x_0) ;  /* 0x00000000000c7947 */ /* 0x000fea0003800000 */
.L_x_1:
[----:B------:R-:W1:Y:S01]  /*0140*/  LDCU UR6, c[0x0][0x880] ;  /* 0x00011000ff0677ac */ /* 0x000e620008000800 */
[----:B------:R-:W-:Y:S01]  /*0150*/  HFMA2 R151, -RZ, RZ, 0, 5.9604644775390625e-08 ;  /* 0x00000001ff977431 */ /* 0x000fe200000001ff */
[----:B-1----:R-:W-:-:S07]  /*0160*/  MOV R82, UR6 ;  /* 0x0000000600527c02 */ /* 0x002fce0008000f00 */
.L_x_0:
[----:B------:R-:W2:Y:S02]  /*0170*/  LDCU.64 UR6, c[0x0][0x8b0] ;  /* 0x00011600ff0677ac */ /* 0x000ea40008000a00 */
[----:B--2---:R-:W-:-:S04]  /*0180*/  UISETP.NE.U32.AND UP0, UPT, UR6, URZ, UPT ;  /* 0x000000ff0600728c */ /* 0x004fc8000bf05070 */
[----:B------:R-:W-:-:S09]  /*0190*/  UISETP.NE.AND.EX UP0, UPT, UR7, URZ, UPT, UP0 ;  /* 0x000000ff0700728c */ /* 0x000fd2000bf05300 */
[----:B------:R-:W-:Y:S05]  /*01a0*/  BRA.U UP0, `(.L_x_2) ;  /* 0x0000000100247547 */ /* 0x000fea000b800000 */
[----:B------:R-:W2:Y:S02]  /*01b0*/  LDCU.64 UR6, c[0x0][0x8a8] ;  /* 0x00011500ff0677ac */ /* 0x000ea40008000a00 */
[----:B--2---:R-:W-:-:S04]  /*01c0*/  UISETP.NE.U32.AND UP0, UPT, UR6, URZ, UPT ;  /* 0x000000ff0600728c */ /* 0x004fc8000bf05070 */
[----:B------:R-:W-:-:S09]  /*01d0*/  UISETP.NE.AND.EX UP0, UPT, UR7, URZ, UPT, UP0 ;  /* 0x000000ff0700728c */ /* 0x000fd2000bf05300 */
[----:B------:R-:W-:Y:S05]  /*01e0*/  BRA.U !UP0, `(.L_x_3) ;  /* 0x00000001080c7547 */ /* 0x000fea000b800000 */
[----:B------:R-:W2:Y:S02]  /*01f0*/  LDC.64 R78, c[0x0][0x8a8] ;  /* 0x00022a00ff4e7b82 */ /* 0x000ea40000000a00 */
[----:B--2---:R2:W5:Y:S01]  /*0200*/  LDG.E R78, desc[UR46][R78.64] ;  /* 0x0000002e4e4e7981 */ /* 0x004562000c1e1900 */
[----:B------:R-:W-:Y:S05]  /*0210*/  BRA `(.L_x_2) ;  /* 0x0000000000087947 */ /* 0x000fea0003800000 */
.L_x_3:
[----:B------:R-:W2:Y:S02]  /*0220*/  LDCU UR6, c[0x0][0x8a0] ;  /* 0x00011400ff0677ac */ /* 0x000ea40008000800 */
[----:B--2---:R-:W-:Y:S02]  /*0230*/  MOV R78, UR6 ;  /* 0x00000006004e7c02 */ /* 0x004fe40008000f00 */
.L_x_2:
[----:B------:R-:W-:Y:S01]  /*0240*/  IMAD.U32 R0, RZ, RZ, UR8 ;  /* 0x00000008ff007e24 */ /* 0x000fe2000f8e00ff */
[----:B------:R-:W-:Y:S04]  /*0250*/  BSSY.RECONVERGENT B0, `(.L_x_4) ;  /* 0x000000c000007945 */ /* 0x000fe80003800200 */
[C---:B------:R-:W-:Y:S02]  /*0260*/  ISETP.NE.OR P1, PT, R0.reuse, 0x1, !P5 ;  /* 0x000000010000780c */ /* 0x040fe40006f25670 */
[----:B------:R-:W-:-:S11]  /*0270*/  ISETP.NE.OR P0, PT, R0, 0x3, !P5 ;  /* 0x000000030000780c */ /* 0x000fd60006f05670 */
[----:B------:R-:W-:Y:S05]  /*0280*/  @P1 BRA `(.L_x_5) ;  /* 0x0000000000201947 */ /* 0x000fea0003800000 */
[----:B------:R-:W3:Y:S02]  /*0290*/  LDCU.64 UR6, c[0x0][0x348] ;  /* 0x00006900ff0677ac */ /* 0x000ee40008000a00 */
[----:B---3--:R-:W-:Y:S02]  /*02a0*/  UIADD3 UR10, UP1, UPT, UR6, 0x80, URZ ;  /* 0x00000080060a7890 */ /* 0x008fe4000ff3e0ff */
[----:B------:R-:W-:Y:S02]  /*02b0*/  UIADD3 UR6, UP0, UPT, UR6, 0x180, URZ ;  /* 0x0000018006067890 */ /* 0x000fe4000ff1e0ff */
[----:B------:R-:W-:Y:S02]  /*02c0*/  UIADD3.X UR11, UPT, UPT, URZ, UR7, URZ, UP1, !UPT ;  /* 0x00000007ff0b7290 */ /* 0x000fe40008ffe4ff */
[----:B------:R-:W-:-:S07]  /*02d0*/  UIADD3.X UR7, UPT, UPT, URZ, UR7, URZ, UP0, !UPT ;  /* 0x00000007ff077290 */ /* 0x000fce00087fe4ff */
[----:B------:R3:W-:Y:S02]  /*02e0*/  UTMACCTL.PF [UR10] ;  /* 0x000000000a0079b9 */ /* 0x0007e40008040000 */
[----:B------:R3:W-:Y:S02]  /*02f0*/  UTMACCTL.PF [UR6] ;  /* 0x00000000060079b9 */ /* 0x0007e40008040000 */
[----:B---3--:R-:W-:Y:S01]  /*0300*/  NOP ;  /* 0x0000000000007918 */ /* 0x008fe20000000000 */
.L_x_5:
[----:B------:R-:W-:Y:S05]  /*0310*/  BSYNC.RECONVERGENT B0 ;  /* 0x0000000000007941 */ /* 0x000fea0003800200 */
.L_x_4:
[----:B------:R-:W-:Y:S04]  /*0320*/  BSSY.RECONVERGENT B0, `(.L_x_6) ;  /* 0x000000a000007945 */ /* 0x000fe80003800200 */
        /* <DEDUP_REMOVED lines=9> */
.L_x_7:
[----:B------:R-:W-:Y:S05]  /*03c0*/  BSYNC.RECONVERGENT B0 ;  /* 0x0000000000007941 */ /* 0x000fea0003800200 */
.L_x_6:
[----:B------:R-:W3:Y:S01]  /*03d0*/  LDCU.64 UR6, c[0x0][0x888] ;  /* 0x00011100ff0677ac */ /* 0x000ee20008000a00 */
[----:B------:R-:W-:Y:S02]  /*03e0*/  UISETP.EQ.U32.AND UP1, UPT, UR4, URZ, UPT ;  /* 0x000000ff0400728c */ /* 0x000fe4000bf22070 */
[----:B------:R-:W-:Y:S02]  /*03f0*/  UPLOP3.LUT UP2, UPT, UPT, UPT, UPT, 0x80, 0x8 ;  /* 0x000000000008789c */ /* 0x000fe40003f4f070 */
[----:B---3--:R-:W-:-:S04]  /*0400*/  UISETP.NE.U32.AND UP0, UPT, UR6, URZ, UPT ;  /* 0x000000ff0600728c */ /* 0x008fc8000bf05070 */
[----:B------:R-:W-:-:S04]  /*0410*/  UISETP.NE.AND.EX UP0, UPT, UR7, URZ, UPT, UP0 ;  /* 0x000000ff0700728c */ /* 0x000fc8000bf05300 */
[----:B------:R-:W-:-:S04]  /*0420*/  UISETP.EQ.OR.EX UP3, UPT, UR5, URZ, !UP0, UP1 ;  /* 0x000000ff0500728c */ /* 0x000fc8000c762710 */
[----:B------:R-:W-:-:S05]  /*0430*/  UP2UR UR50, UPR, URZ, 0x8 ;  /* 0x00000008ff327883 */ /* 0x000fca0008000000 */
[----:B------:R-:W-:Y:S07]  /*0440*/  BRA.U !UP3, `(.L_x_8) ;  /* 0x000000010b207547 */ /* 0x000fee000b800000 */
[----:B-----5:R-:W-:Y:S01]  /*0450*/  R2UR UR6, R82 ;  /* 0x00000000520672ca */ /* 0x020fe200000e0000 */
[----:B------:R-:W-:Y:S02]  /*0460*/  UISETP.NE.U32.AND UP2, UPT, UR4, URZ, UPT ;  /* 0x000000ff0400728c */ /* 0x000fe4000bf45070 */
[----:B------:R-:W-:Y:S02]  /*0470*/  USEL UR4, URZ, 0xffffffff, UP0 ;  /* 0xffffffffff047887 */ /* 0x000fe40008000000 */
[----:B------:R-:W-:-:S08]  /*0480*/  UISETP.NE.AND.EX UP2, UPT, UR5, URZ, UPT, UP2 ;  /* 0x000000ff0500728c */ /* 0x000fd0000bf45320 */
[----:B------:R-:W-:-:S04]  /*0490*/  UISETP.NE.AND UP1, UPT, UR6, URZ, UPT ;  /* 0x000000ff0600728c */ /* 0x000fc8000bf25270 */
[----:B------:R-:W-:-:S04]  /*04a0*/  @!UP2 USEL UR4, URZ, 0xffffffff, UP1 ;  /* 0xffffffffff04a887 */ /* 0x000fc80008800000 */
[----:B------:R-:W-:-:S04]  /*04b0*/  ULOP3.LUT UR4, UR4, 0x1, URZ, 0xc0, !UPT ;  /* 0x0000000104047892 */ /* 0x000fc8000f8ec0ff */
[----:B------:R-:W-:-:S11]  /*04c0*/  UISETP.NE.U32.AND UP2, UPT, UR4, 0x1, UPT ;  /* 0x000000010400788c */ /* 0x000fd6000bf45070 */
.L_x_8:
[----:B------:R-:W3:Y:S01]  /*04d0*/  SHFL.IDX PT, R2, R154, RZ, 0x1f ;  /* 0x00001fff9a027589 */ /* 0x000ee200000e0000 */
[----:B------:R-:W-:-:S04]  /*04e0*/  UISETP.NE.AND UP1, UPT, UR8, 0x2, UPT ;  /* 0x000000020800788c */ /* 0x000fc8000bf25270 */
[----:B------:R-:W-:Y:S01]  /*04f0*/  USEL UR6, URZ, 0x1, UP1 ;  /* 0x00000001ff067887 */ /* 0x000fe20008800000 */
[----:B---3--:R-:W-:-:S13]  /*0500*/  ISETP.NE.AND P0, PT, R2, RZ, PT ;  /* 0x000000ff0200720c */ /* 0x008fda0003f05270 */
[----:B------:R-:W-:Y:S05]  /*0510*/  @P0 BRA `(.L_x_9) ;  /* 0x0000000000580947 */ /* 0x000fea0003800000 */
[----:B------:R-:W3:Y:S01]  /*0520*/  S2UR UR5, SR_CgaCtaId ;  /* 0x00000000000579c3 */ /* 0x000ee20000008800 */
[----:B------:R-:W-:Y:S01]  /*0530*/  UMOV UR7, 0x400 ;  /* 0x0000040000077882 */ /* 0x000fe20000000000 */
[----:B------:R-:W-:Y:S01]  /*0540*/  UMOV UR4, 0x1 ;  /* 0x0000000100047882 */ /* 0x000fe20000000000 */
[----:B------:R-:W-:Y:S01]  /*0550*/  ELECT P0, URZ, PT ;  /* 0x0000000000ff782f */ /* 0x000fe20003800000 */
[----:B------:R-:W-:-:S04]  /*0560*/  UIADD3 UR10, UPT, UPT, -UR4, 0x100000, URZ ;  /* 0x00100000040a7890 */ /* 0x000fc8000fffe1ff */
[----:B------:R-:W-:Y:S02]  /*0570*/  USHF.L.U32 UR11, UR10, 0xb, URZ ;  /* 0x0000000b0a0b7899 */ /* 0x000fe400080006ff */
[----:B------:R-:W-:Y:S02]  /*0580*/  USHF.L.U32 UR10, UR10, 0x1, URZ ;  /* 0x000000010a0a7899 */ /* 0x000fe400080006ff */
[----:B---3--:R-:W-:Y:S01]  /*0590*/  ULEA UR5, UR5, UR7, 0x18 ;  /* 0x0000000705057291 */ /* 0x008fe2000f8ec0ff */
[----:B------:R-:W3:Y:S11]  /*05a0*/  FENCE.VIEW.ASYNC.S ;  /* 0x00000000000073c6 */ /* 0x000ef60000000000 */
[----:B---3--:R3:W4:Y:S01]  /*05b0*/  SYNCS.EXCH.64 URZ, [UR5], UR10 ;  /* 0x0000000a05ff75b2 */ /* 0x0087220008000100 */
[----:B------:R3:W1:Y:S01]  /*05c0*/  SYNCS.EXCH.64 URZ, [UR5+0x30], UR10 ;  /* 0x0000300a05ff75b2 */ /* 0x0006620008000100 */
        /* <DEDUP_REMOVED lines=10> */
[----:B------:R-:W-:Y:S01]  /*0670*/  NOP ;  /* 0x0000000000007918 */ /* 0x000fe20000000000 */
.L_x_9:
[----:B------:R-:W2:Y:S01]  /*0680*/  SHFL.IDX PT, R2, R154, RZ, 0x1f ;  /* 0x00001fff9a027589 */ /* 0x000ea200000e0000 */
[----:B------:R-:W-:Y:S01]  /*0690*/  NOP ;  /* 0x0000000000007918 */ /* 0x000fe20000000000 */
[----:B--2---:R-:W-:-:S13]  /*06a0*/  ISETP.NE.AND P0, PT, R2, 0x1, PT ;  /* 0x000000010200780c */ /* 0x004fda0003f05270 */
[----:B------:R-:W-:Y:S05]  /*06b0*/  @P0 BRA `(.L_x_10) ;  /* 0x0000000000580947 */ /* 0x000fea0003800000 */
[----:B------:R-:W2:Y:S01]  /*06c0*/  S2UR UR7, SR_CgaCtaId ;  /* 0x00000000000779c3 */ /* 0x000ea20000008800 */
[----:B------:R-:W-:Y:S01]  /*06d0*/  UMOV UR9, 0x400 ;  /* 0x0000040000097882 */ /* 0x000fe20000000000 */
[----:B---3--:R-:W-:Y:S01]  /*06e0*/  UMOV UR5, 0x20 ;  /* 0x0000002000057882 */ /* 0x008fe20000000000 */
[----:B------:R-:W-:Y:S01]  /*06f0*/  UMOV UR4, 0x80 ;  /* 0x0000008000047882 */ /* 0x000fe20000000000 */
[----:B------:R-:W-:-:S04]  /*0700*/  UIADD3 UR10, UPT, UPT, -UR5, 0x100000, URZ ;  /* 0x00100000050a7890 */ /* 0x000fc8000fffe1ff */
[----:B------:R-:W-:Y:S02]  /*0710*/  USHF.L.U32 UR11, UR10, 0xb, URZ ;  /* 0x0000000b0a0b7899 */ /* 0x000fe400080006ff */
[----:B------:R-:W-:Y:S02]  /*0720*/  USHF.L.U32 UR10, UR10, 0x1, URZ ;  /* 0x000000010a0a7899 */ /* 0x000fe400080006ff */
[----:B------:R-:W-:-:S04]  /*0730*/  UIADD3 UR4, UPT, UPT, -UR4, 0x100000, URZ ;  /* 0x0010000004047890 */ /* 0x000fc8000fffe1ff */
[----:B------:R-:W-:Y:S02]  /*0740*/  USHF.L.U32 UR5, UR4, 0xb, URZ ;  /* 0x0000000b04057899 */ /* 0x000fe400080006ff */
[----:B------:R-:W-:Y:S01]  /*0750*/  USHF.L.U32 UR4, UR4, 0x1, URZ ;  /* 0x0000000104047899 */ /* 0x000fe200080006ff */
[----:B------:R-:W-:Y:S01]  /*0760*/  ELECT P0, URZ, PT ;  /* 0x0000000000ff782f */ /* 0x000fe20003800000 */
[----:B--2---:R-:W-:Y:S01]  /*0770*/  ULEA UR7, UR7, UR9, 0x18 ;  /* 0x0000000907077291 */ /* 0x004fe2000f8ec0ff */
[----:B------:R-:W2:Y:S11]  /*0780*/  FENCE.VIEW.ASYNC.S ;  /* 0x00000000000073c6 */ /* 0x000eb60000000000 */
[----:B--2---:R2:W3:Y:S01]  /*0790*/  SYNCS.EXCH.64 URZ, [UR7+0x60], UR10 ;  /* 0x0000600a07ff75b2 */ /* 0x0044e20008000100 */
        /* <DEDUP_REMOVED lines=8> */
.L_x_10:
[----:B------:R-:W4:Y:S01]  /*0820*/  SHFL.IDX PT, R2, R154, RZ, 0x1f ;  /* 0x00001fff9a027589 */ /* 0x000f2200000e0000 */
[----:B------:R-:W-:Y:S01]  /*0830*/  NOP ;  /* 0x0000000000007918 */ /* 0x000fe20000000000 */
[----:B----4-:R-:W-:-:S13]  /*0840*/  ISETP.NE.AND P0, PT, R2, 0x3, PT ;  /* 0x000000030200780c */ /* 0x010fda0003f05270 */
[----:B------:R-:W-:Y:S05]  /*0850*/  @P0 BRA `(.L_x_11) ;  /* 0x0000000000300947 */ /* 0x000fea0003800000 */
[----:B--23--:R-:W2:Y:S01]  /*0860*/  S2UR UR5, SR_CgaCtaId ;  /* 0x00000000000579c3 */ /* 0x00cea20000008800 */
[----:B------:R-:W-:Y:S01]  /*0870*/  UMOV UR7, 0x400 ;  /* 0x0000040000077882 */ /* 0x000fe20000000000 */
[----:B------:R-:W-:Y:S01]  /*0880*/  UMOV UR4, 0x20 ;  /* 0x0000002000047882 */ /* 0x000fe20000000000 */
[----:B------:R-:W-:Y:S01]  /*0890*/  ELECT P0, URZ, PT ;  /* 0x0000000000ff782f */ /* 0x000fe20003800000 */
[----:B------:R-:W-:-:S04]  /*08a0*/  UIADD3 UR10, UPT, UPT, -UR4, 0x100000, URZ ;  /* 0x00100000040a7890 */ /* 0x000fc8000fffe1ff */
[----:B------:R-:W-:Y:S02]  /*08b0*/  USHF.L.U32 UR11, UR10, 0xb, URZ ;  /* 0x0000000b0a0b7899 */ /* 0x000fe400080006ff */
[----:B------:R-:W-:Y:S02]  /*08c0*/  USHF.L.U32 UR10, UR10, 0x1, URZ ;  /* 0x000000010a0a7899 */ /* 0x000fe400080006ff */
[----:B--2---:R-:W-:Y:S01]  /*08d0*/  ULEA UR5, UR5, UR7, 0x18 ;  /* 0x0000000705057291 */ /* 0x004fe2000f8ec0ff */
[----:B------:R-:W2:Y:S11]  /*08e0*/  FENCE.VIEW.ASYNC.S ;  /* 0x00000000000073c6 */ /* 0x000eb60000000000 */
[----:B--2---:R4:W2:Y:S01]  /*08f0*/  SYNCS.EXCH.64 URZ, [UR5+0xa0], UR10 ;  /* 0x0000a00a05ff75b2 */ /* 0x0048a20008000100 */
[----:B------:R4:W3:Y:S02]  /*0900*/  SYNCS.EXCH.64 URZ, [UR5+0xa8], UR10 ;  /* 0x0000a80a05ff75b2 */ /* 0x0008e40008000100 */
[----:B----4-:R-:W-:Y:S01]  /*0910*/  NOP ;  /* 0x0000000000007918 */ /* 0x010fe20000000000 */
.L_x_11:
[----:B------:R-:W4:Y:S01]  /*0920*/  SHFL.IDX PT, R2, R154, RZ, 0x1f ;  /* 0x00001fff9a027589 */ /* 0x000f2200000e0000 */
[----:B------:R-:W-:Y:S01]  /*0930*/  NOP ;  /* 0x0000000000007918 */ /* 0x000fe20000000000 */
[----:B----4-:R-:W-:-:S13]  /*0940*/  ISETP.NE.AND P0, PT, R2, 0x4, PT ;  /* 0x000000040200780c */ /* 0x010fda0003f05270 */
[----:B------:R-:W-:Y:S05]  /*0950*/  @P0 BRA `(.L_x_12) ;  /* 0x00000000004c0947 */ /* 0x000fea0003800000 */
[----:B--23--:R-:W2:Y:S01]  /*0960*/  S2UR UR5, SR_CgaCtaId ;  /* 0x00000000000579c3 */ /* 0x00cea20000008800 */
[----:B------:R-:W-:Y:S01]  /*0970*/  UMOV UR9, 0x100 ;  /* 0x0000010000097882 */ /* 0x000fe20000000000 */
[----:B------:R-:W-:Y:S01]  /*0980*/  UMOV UR7, 0x400 ;  /* 0x0000040000077882 */ /* 0x000fe20000000000 */
[----:B------:R-:W-:Y:S01]  /*0990*/  USEL UR9, UR9, 0xe0, UP2 ;  /* 0x000000e009097887 */ /* 0x000fe20009000000 */
[----:B------:R-:W-:Y:S01]  /*09a0*/  UMOV UR4, 0x1 ;  /* 0x0000000100047882 */ /* 0x000fe20000000000 */
[----:B------:R-:W-:Y:S01]  /*09b0*/  ELECT P0, URZ, PT ;  /* 0x0000000000ff782f */ /* 0x000fe20003800000 */
[----:B------:R-:W-:-:S04]  /*09c0*/  UIADD3 UR10, UPT, UPT, -UR4, 0x100000, URZ ;  /* 0x00100000040a7890 */ /* 0x000fc8000fffe1ff */
[----:B------:R-:W-:Y:S02]  /*09d0*/  USHF.L.U32 UR11, UR10, 0xb, URZ ;  /* 0x0000000b0a0b7899 */ /* 0x000fe400080006ff */
[----:B------:R-:W-:Y:S02]  /*09e0*/  USHF.L.U32 UR10, UR10, 0x1, URZ ;  /* 0x000000010a0a7899 */ /* 0x000fe400080006ff */
[----:B------:R-:W-:-:S04]  /*09f0*/  UIADD3 UR12, UPT, UPT, -UR9, 0x100000, URZ ;  /* 0x00100000090c7890 */ /* 0x000fc8000fffe1ff */
[----:B------:R-:W-:Y:S02]  /*0a00*/  USHF.L.U32 UR13, UR12, 0xb, URZ ;  /* 0x0000000b0c0d7899 */ /* 0x000fe400080006ff */
[----:B------:R-:W-:Y:S02]  /*0a10*/  USHF.L.U32 UR12, UR12, 0x1, URZ ;  /* 0x000000010c0c7899 */ /* 0x000fe400080006ff */
[----:B--2---:R-:W-:Y:S01]  /*0a20*/  ULEA UR5, UR5, UR7, 0x18 ;  /* 0x0000000705057291 */ /* 0x004fe2000f8ec0ff */
[----:B------:R-:W2:Y:S11]  /*0a30*/  FENCE.VIEW.ASYNC.S ;  /* 0x00000000000073c6 */ /* 0x000eb60000000000 */
[----:B--2---:R4:W2:Y:S01]  /*0a40*/  SYNCS.EXCH.64 URZ, [UR5+0xb0], UR10 ;  /* 0x0000b00a05ff75b2 */ /* 0x0048a20008000100 */
[----:B------:R4:W3:Y:S01]  /*0a50*/  SYNCS.EXCH.64 URZ, [UR5+0xc0], UR12 ;  /* 0x0000c00c05ff75b2 */ /* 0x0008e20008000100 */
[----:B------:R4:W1:Y:S01]  /*0a60*/  SYNCS.EXCH.64 URZ, [UR5+0xb8], UR10 ;  /* 0x0000b80a05ff75b2 */ /* 0x0008620008000100 */
[----:B------:R4:W1:Y:S02]  /*0a70*/  SYNCS.EXCH.64 URZ, [UR5+0xc8], UR12 ;  /* 0x0000c80c05ff75b2 */ /* 0x0008640008000100 */
[----:B----4-:R-:W-:Y:S01]  /*0a80*/  NOP ;  /* 0x0000000000007918 */ /* 0x010fe20000000000 */
.L_x_12:
[----:B------:R-:W4:Y:S01]  /*0a90*/  SHFL.IDX PT, R2, R154, RZ, 0x1f ;  /* 0x00001fff9a027589 */ /* 0x000f2200000e0000 */
[----:B------:R-:W-:Y:S01]  /*0aa0*/  NOP ;  /* 0x0000000000007918 */ /* 0x000fe20000000000 */
[----:B----4-:R-:W-:-:S13]  /*0ab0*/  ISETP.NE.AND P0, PT, R2, 0x5, PT ;  /* 0x000000050200780c */ /* 0x010fda0003f05270 */
[----:B------:R-:W-:Y:S05]  /*0ac0*/  @P0 BRA `(.L_x_13) ;  /* 0x0000000000480947 */ /* 0x000fea0003800000 */
[----:B--2---:R-:W2:Y:S01]  /*0ad0*/  S2UR UR7, SR_CgaCtaId ;  /* 0x00000000000779c3 */ /* 0x004ea20000008800 */
        /* <DEDUP_REMOVED lines=12> */
[----:B--2---:R4:W2:Y:S01]  /*0ba0*/  SYNCS.EXCH.64 URZ, [UR7+0xd0], UR10 ;  /* 0x0000d00a07ff75b2 */ /* 0x0048a20008000100 */
[----:B------:R4:W3:Y:S01]  /*0bb0*/  SYNCS.EXCH.64 URZ, [UR7+0xe0], UR4 ;  /* 0x0000e00407ff75b2 */ /* 0x0008e20008000100 */
[----:B------:R4:W1:Y:S01]  /*0bc0*/  SYNCS.EXCH.64 URZ, [UR7+0xd8], UR10 ;  /* 0x0000d80a07ff75b2 */ /* 0x0008620008000100 */
[----:B------:R4:W1:Y:S02]  /*0bd0*/  SYNCS.EXCH.64 URZ, [UR7+0xe8], UR4 ;  /* 0x0000e80407ff75b2 */ /* 0x0008640008000100 */
[----:B----4-:R-:W-:Y:S01]  /*0be0*/  NOP ;  /* 0x0000000000007918 */ /* 0x010fe20000000000 */
.L_x_13:
        /* <DEDUP_REMOVED lines=18> */
.L_x_14:
[----:B--23--:R-:W2:Y:S01]  /*0d10*/  S2UR UR5, SR_CTAID.X ;  /* 0x00000000000579c3 */ /* 0x00cea20000002500 */
[----:B------:R-:W-:-:S05]  /*0d20*/  CS2R.32 R152, SR_CgaSize ;  /* 0x0000000000987805 */ /* 0x000fca0000008a00 */
[----:B------:R-:W-:-:S05]  /*0d30*/  IMAD R152, R152, -0xa0, RZ ;  /* 0xffffff6098987824 */ /* 0x000fca00078e02ff */
[----:B------:R-:W-:-:S14]  /*0d40*/  R2UR UR9, R152 ;  /* 0x00000000980972ca */ /* 0x000fdc00000e0000 */
[----:B------:R-:W3:Y:S01]  /*0d50*/  LDCU UR9, c[0x0][UR9+0x2b0] ;  /* 0x00005600090977ac */ /* 0x000ee20008000800 */
[----:B------:R-:W-:Y:S01]  /*0d60*/  NOP ;  /* 0x0000000000007918 */ /* 0x000fe20000000000 */
[----:B------:R-:W-:-:S05]  /*0d70*/  CS2R.32 R152, SR_CgaSize ;  /* 0x0000000000987805 */ /* 0x000fca0000008a00 */
[----:B------:R-:W-:-:S05]  /*0d80*/  IMAD R152, R152, -0xa0, RZ ;  /* 0xffffff6098987824 */ /* 0x000fca00078e02ff */
[----:B------:R-:W-:-:S14]  /*0d90*/  R2UR UR7, R152 ;  /* 0x00000000980772ca */ /* 0x000fdc00000e0000 */
[----:B------:R-:W4:Y:S01]  /*0da0*/  LDCU UR7, c[0x0][UR7+0x2b4] ;  /* 0x00005680070777ac */ /* 0x000f220008000800 */
[----:B------:R-:W1:Y:S08]  /*0db0*/  S2UR UR4, SR_CTAID.Y ;  /* 0x00000000000479c3 */ /* 0x000e700000002600 */
[----:B------:R-:W4:Y:S01]  /*0dc0*/  LDC R9, c[0x0][0xb24] ;  /* 0x0002c900ff097b82 */ /* 0x000f220000000800 */
[----:B--2---:R-:W-:-:S02]  /*0dd0*/  I2FP.F32.U32 R4, UR5 ;  /* 0x0000000500047c45 */ /* 0x004fc40008201000 */
[----:B------:R-:W-:-:S05]  /*0de0*/  CS2R.32 R5, SR_CgaSize ;  /* 0x0000000000057805 */ /* 0x000fca0000008a00 */
[----:B------:R-:W-:-:S06]  /*0df0*/  IMAD R5, R5, -0xa0, RZ ;  /* 0xffffff6005057824 */ /* 0x000fcc00078e02ff */
[----:B------:R-:W2:Y:S01]  /*0e00*/  LDC R5, c[0x0][R5+0x2a0] ;  /* 0x0000a80005057b82 */ /* 0x000ea20000000800 */
[----:B------:R-:W-:Y:S01]  /*0e10*/  MOV R21, UR5 ;  /* 0x0000000500157c02 */ /* 0x000fe20008000f00 */
[----:B---3--:R-:W-:Y:S01]  /*0e20*/  FMUL R4, R4, UR9 ;  /* 0x0000000904047c20 */ /* 0x008fe20008400000 */
[----:B-1----:R-:W-:Y:S02]  /*0e30*/  I2FP.F32.U32 R2, UR4 ;  /* 0x0000000400027c45 */ /* 0x002fe40008201000 */
[----:B------:R-:W-:-:S05]  /*0e40*/  CS2R.32 R3, SR_CgaSize ;  /* 0x0000000000037805 */ /* 0x000fca0000008a00 */
[----:B------:R-:W-:-:S06]  /*0e50*/  IMAD R3, R3, -0xa0, RZ ;  /* 0xffffff6003037824 */ /* 0x000fcc00078e02ff */
[----:B------:R-:W1:Y:S01]  /*0e60*/  LDC R3, c[0x0][R3+0x2a4] ;  /* 0x0000a90003037b82 */ /* 0x000e620000000800 */
[----:B------:R-:W3:Y:S01]  /*0e70*/  F2I.U32.TRUNC.NTZ R152, R4 ;  /* 0x0000000400987305 */ /* 0x000ee2000020f000 */
[----:B------:R-:W-:Y:S01]  /*0e80*/  MOV R20, UR4 ;  /* 0x0000000400147c02 */ /* 0x000fe20008000f00 */
[----:B----4-:R-:W-:-:S05]  /*0e90*/  FMUL R2, R2, UR7 ;  /* 0x0000000702027c20 */ /* 0x010fca0008400000 */
[----:B------:R-:W-:Y:S01]  /*0ea0*/  BAR.SYNC.DEFER_BLOCKING 0x0 ;  /* 0x0000000000007b1d */ /* 0x000fe20000010000 */
[----:B------:R-:W-:-:S05]  /*0eb0*/  ISETP.GE.AND P0, PT, R9, 0x1, PT ;  /* 0x000000010900780c */ /* 0x000fca0003f06270 */
[----:B------:R-:W4:Y:S02]  /*0ec0*/  F2I.U32.TRUNC.NTZ R150, R2 ;  /* 0x0000000200967305 */ /* 0x000f24000020f000 */
[----:B------:R-:W1:Y:S01]  /*0ed0*/  S2UR UR36, SR_CTAID.Z ;  /* 0x00000000002479c3 */ /* 0x000e620000002700 */
[----:B---3--:R-:W-:-:S05]  /*0ee0*/  IADD3 R152, PT, PT, -R152, RZ, RZ ;  /* 0x000000ff98987210 */ /* 0x008fca0007ffe1ff */
[----:B--2---:R-:W-:Y:S01]  /*0ef0*/  IMAD R152, R5, R152, UR5 ;  /* 0x0000000505987e24 */ /* 0x004fe2000f8e0298 */
[----:B----4-:R-:W-:-:S05]  /*0f00*/  IADD3 R150, PT, PT, -R150, RZ, RZ ;  /* 0x000000ff96967210 */ /* 0x010fca0007ffe1ff */
[----:B-1----:R-:W-:Y:S01]  /*0f10*/  IMAD R150, R3, R150, UR4 ;  /* 0x0000000403967e24 */ /* 0x002fe2000f8e0296 */
[----:B------:R-:W-:Y:S06]  /*0f20*/  @!P0 BRA `(.L_x_15) ;  /* 0x0000000000b88947 */ /* 0x000fec0003800000 */
[----:B------:R-:W1:Y:S01]  /*0f30*/  LDC.64 R4, c[0x0][0xb18] ;  /* 0x0002c600ff047b82 */ /* 0x000e620000000a00 */
[----:B------:R-:W-:-:S07]  /*0f40*/  ISETP.NE.AND P0, PT, R9, 0x1, PT ;  /* 0x000000010900780c */ /* 0x000fce0003f05270 */
[----:B------:R-:W2:Y:S08]  /*0f50*/  LDC R10, c[0x0][0xb0c] ;  /* 0x0002c300ff0a7b82 */ /* 0x000eb00000000800 */
[----:B------:R-:W3:Y:S08]  /*0f60*/  LDC R11, c[0x0][0x370] ;  /* 0x0000dc00ff0b7b82 */ /* 0x000ef00000000800 */
[----:B------:R-:W4:Y:S01]  /*0f70*/  LDC R12, c[0x0][0x374] ;  /* 0x0000dd00ff0c7b82 */ /* 0x000f220000000800 */
[----:B-1----:R-:W-:-:S07]  /*0f80*/  ISETP.NE.AND P1, PT, R4, 0x1, PT ;  /* 0x000000010400780c */ /* 0x002fce0003f25270 */
[----:B------:R-:W3:Y:S01]  /*0f90*/  LDC.64 R6, c[0x0][0xb10] ;  /* 0x0002c400ff067b82 */ /* 0x000ee20000000a00 */
[----:B--2---:R-:W-:-:S07]  /*0fa0*/  ISETP.NE.AND P2, PT, R10, 0x1, PT ;  /* 0x000000010a00780c */ /* 0x004fce0003f45270 */
[----:B------:R-:W1:Y:S08]  /*0fb0*/  LDC R8, c[0x0][0xb20] ;  /* 0x0002c800ff087b82 */ /* 0x000e700000000800 */
[----:B------:R-:W2:Y:S01]  /*0fc0*/  LDC.64 R2, c[0x0][0xb28] ;  /* 0x0002ca00ff027b82 */ /* 0x000ea20000000a00 */
[----:B----4-:R-:W-:-:S04]  /*0fd0*/  IMAD.HI.U32 R13, R12, R5, RZ ;  /* 0x000000050c0d7227 */ /* 0x010fc800078e00ff */
[----:B------:R-:W-:-:S04]  /*0fe0*/  IMAD.HI.U32 R5, R20, R5, RZ ;  /* 0x0000000514057227 */ /* 0x000fc800078e00ff */
[----:B---3--:R-:W-:-:S04]  /*0ff0*/  IMAD.HI.U32 R14, R11, R6, RZ ;  /* 0x000000060b0e7227 */ /* 0x008fc800078e00ff */
[C---:B------:R-:W-:Y:S01]  /*1000*/  IMAD.HI.U32 R16, R21.reuse, R6, RZ ;  /* 0x0000000615107227 */ /* 0x040fe200078e00ff */
[-C--:B------:R-:W-:Y:S02]  /*1010*/  @P2 SHF.R.U32.HI R11, RZ, R7.reuse, R14 ;  /* 0x00000007ff0b2219 */ /* 0x080fe4000001160e */
[-C--:B-1----:R-:W-:Y:S02]  /*1020*/  @P1 SHF.R.U32.HI R12, RZ, R8.reuse, R13 ;  /* 0x00000008ff0c1219 */ /* 0x082fe4000001160d */
[----:B------:R-:W-:Y:S02]  /*1030*/  SHF.R.U32.HI R5, RZ, R8, R5 ;  /* 0x00000008ff057219 */ /* 0x000fe40000011605 */
[----:B------:R-:W-:Y:S02]  /*1040*/  SHF.R.U32.HI R16, RZ, R7, R16 ;  /* 0x00000007ff107219 */ /* 0x000fe40000011610 */
[----:B------:R-:W-:Y:S01]  /*1050*/  SEL R5, R20, R5, !P1 ;  /* 0x0000000514057207 */ /* 0x000fe20004800000 */
[----:B--2---:R-:W-:Y:S01]  /*1060*/  IMAD.HI.U32 R14, R12, R2, RZ ;  /* 0x000000020c0e7227 */ /* 0x004fe200078e00ff */
[----:B------:R-:W-:-:S02]  /*1070*/  SEL R7, R21, R16, !P2 ;  /* 0x0000001015077207 */ /* 0x000fc40005000000 */
[----:B------:R-:W-:Y:S01]  /*1080*/  IADD3 R13, PT, PT, -R5, RZ, RZ ;  /* 0x000000ff050d7210 */ /* 0x000fe20007ffe1ff */
[----:B------:R-:W-:Y:S01]  /*1090*/  IMAD.HI.U32 R6, R11, R2, RZ ;  /* 0x000000020b067227 */ /* 0x000fe200078e00ff */
[----:B------:R-:W-:-:S03]  /*10a0*/  @P0 SHF.R.U32.HI R12, RZ, R3, R14 ;  /* 0x00000003ff0c0219 */ /* 0x000fc6000001160e */
[----:B------:R-:W-:Y:S01]  /*10b0*/  IMAD R13, R4, R13, R20 ;  /* 0x0000000d040d7224 */ /* 0x000fe200078e0214 */
[----:B------:R-:W-:Y:S01]  /*10c0*/  @P0 SHF.R.U32.HI R11, RZ, R3, R6 ;  /* 0x00000003ff0b0219 */ /* 0x000fe20000011606 */
[----:B------:R-:W-:-:S04]  /*10d0*/  IMAD R12, R12, R9, RZ ;  /* 0x000000090c0c7224 */ /* 0x000fc800078e02ff */
[----:B------:R-:W-:Y:S01]  /*10e0*/  IMAD R6, R11, R9, RZ ;  /* 0x000000090b067224 */ /* 0x000fe200078e02ff */
[----:B------:R-:W-:-:S04]  /*10f0*/  ISETP.GE.AND P1, PT, R5, R12, PT ;  /* 0x0000000c0500720c */ /* 0x000fc80003f26270 */
[----:B------:R-:W-:Y:S01]  /*1100*/  ISETP.GE.OR P1, PT, R7, R6, P1 ;  /* 0x000000060700720c */ /* 0x000fe20000f26670 */
[----:B------:R-:W-:-:S05]  /*1110*/  IMAD.HI.U32 R6, R5, R2, RZ ;  /* 0x0000000205067227 */ /* 0x000fca00078e00ff */
[----:B------:R-:W-:-:S04]  /*1120*/  SHF.R.U32.HI R6, RZ, R3, R6 ;  /* 0x00000003ff067219 */ /* 0x000fc80000011606 */
[----:B------:R-:W-:-:S03]  /*1130*/  SEL R6, R5, R6, !P0 ;  /* 0x0000000605067207 */ /* 0x000fc60004000000 */
[----:B------:R-:W-:Y:S01]  /*1140*/  @!P1 IMAD.HI.U32 R8, R7, R2, RZ ;  /* 0x0000000207089227 */ /* 0x000fe200078e00ff */
[----:B------:R-:W-:-:S04]  /*1150*/  IADD3 R2, PT, PT, -R6, RZ, RZ ;  /* 0x000000ff06027210 */ /* 0x000fc80007ffe1ff */
[----:B------:R-:W-:Y:S01]  /*1160*/  @!P1 SHF.R.U32.HI R8, RZ, R3, R8 ;  /* 0x00000003ff089219 */ /* 0x000fe20000011608 */
[----:B------:R-:W-:-:S03]  /*1170*/  IMAD R2, R9, R2, R5 ;  /* 0x0000000209027224 */ /* 0x000fc600078e0205 */
[----:B------:R-:W-:-:S05]  /*1180*/  @!P1 SEL R3, R7, R8, !P0 ;  /* 0x0000000807039207 */ /* 0x000fca0004000000 */
[--C-:B------:R-:W-:Y:S02]  /*1190*/  @!P1 IMAD.IADD R6, R6, 0x1, -R3.reuse ;  /* 0x0000000106069824 */ /* 0x100fe400078e0a03 */
[----:B------:R-:W-:Y:S01]  /*11a0*/  @!P1 IMAD R3, R2, R11, R3 ;  /* 0x0000000b02039224 */ /* 0x000fe200078e0203 */
[----:B------:R-:W-:Y:S01]  /*11b0*/  IADD3 R2, PT, PT, -R7, RZ, RZ ;  /* 0x000000ff07027210 */ /* 0x000fe20007ffe1ff */
[----:B------:R-:W-:Y:S02]  /*11c0*/  @!P1 IMAD R5, R6, R9, R7 ;  /* 0x0000000906059224 */ /* 0x000fe400078e0207 */
[----:B------:R-:W-:Y:S02]  /*11d0*/  @!P1 IMAD.MOV.U32 R7, RZ, RZ, R3 ;  /* 0x000000ffff079224 */ /* 0x000fe400078e0003 */
[----:B------:R-:W-:Y:S02]  /*11e0*/  IMAD R2, R10, R2, R21 ;  /* 0x000000020a027224 */ /* 0x000fe400078e0215 */
[----:B------:R-:W-:-:S02]  /*11f0*/  IMAD R20, R5, R4, R13 ;  /* 0x0000000405147224 */ /* 0x000fc400078e020d */
[----:B------:R-:W-:Y:S02]  /*1200*/  IMAD R21, R7, R10, R2 ;  /* 0x0000000a07157224 */ /* 0x000fe400078e0202 */
.L_x_15:
[----:B------:R-:W1:Y:S01]  /*1210*/  LDCU UR4, c[0x0][0xb30] ;  /* 0x00016600ff0477ac */ /* 0x000e620008000800 */
[----:B------:R-:W2:Y:S08]  /*1220*/  S2UR UR37, SR_CgaCtaId ;  /* 0x00000000002579c3 */ /* 0x000eb00000008800 */
[----:B------:R-:W3:Y:S01]  /*1230*/  LDC R72, c[0x0][0xb24] ;  /* 0x0002c900ff487b82 */ /* 0x000ee20000000800 */
[----:B-1----:R-:W-:-:S09]  /*1240*/  UISETP.NE.AND UP1, UPT, UR4, 0x1, UPT ;  /* 0x000000010400788c */ /* 0x002fd2000bf25270 */
[----:B--2---:R-:W-:Y:S05]  /*1250*/  BRA.U UP1, `(.L_x_16) ;  /* 0x0000000101407547 */ /* 0x004fea000b800000 */
[----:B------:R-:W1:Y:S08]  /*1260*/  LDC.64 R4, c[0x0][0xb10] ;  /* 0x0002c400ff047b82 */ /* 0x000e700000000a00 */
[----:B------:R-:W2:Y:S08]  /*1270*/  LDC.64 R2, c[0x0][0xb18] ;  /* 0x0002c600ff027b82 */ /* 0x000eb00000000a00 */
[----:B------:R-:W4:Y:S08]  /*1280*/  LDC R6, c[0x0][0xb20] ;  /* 0x0002c800ff067b82 */ /* 0x000f300000000800 */
[----:B------:R-:W3:Y:S01]  /*1290*/  LDC R8, c[0x0][0xb0c] ;  /* 0x0002c300ff087b82 */ /* 0x000ee20000000800 */
[----:B-1----:R-:W-:-:S05]  /*12a0*/  IMAD.HI.U32 R4, R21, R4, RZ ;  /* 0x0000000415047227 */ /* 0x002fca00078e00ff */
[----:B------:R-:W-:Y:S01]  /*12b0*/  SHF.R.U32.HI R4, RZ, R5, R4 ;  /* 0x00000005ff047219 */ /* 0x000fe20000011604 */
[----:B--2---:R-:W-:Y:S01]  /*12c0*/  IMAD.HI.U32 R3, R20, R3, RZ ;  /* 0x0000000314037227 */ /* 0x004fe200078e00ff */
[----:B------:R-:W-:-:S04]  /*12d0*/  ISETP.NE.AND P0, PT, R2, 0x1, PT ;  /* 0x000000010200780c */ /* 0x000fc80003f05270 */
[----:B----4-:R-:W-:-:S04]  /*12e0*/  SHF.R.U32.HI R3, RZ, R6, R3 ;  /* 0x00000006ff037219 */ /* 0x010fc80000011603 */
[----:B------:R-:W-:Y:S02]  /*12f0*/  SEL R3, R20, R3, !P0 ;  /* 0x0000000314037207 */ /* 0x000fe40004000000 */
[----:B---3--:R-:W-:-:S04]  /*1300*/  ISETP.NE.AND P1, PT, R8, 0x1, PT ;  /* 0x000000010800780c */ /* 0x008fc80003f25270 */
[----:B------:R-:W-:-:S05]  /*1310*/  SEL R4, R21, R4, !P1 ;  /* 0x0000000415047207 */ /* 0x000fca0004800000 */
[----:B------:R-:W-:Y:S02]  /*1320*/  IMAD.IADD R5, R3, 0x1, -R4 ;  /* 0x0000000103057824 */ /* 0x000fe400078e0a04 */
[----:B------:R-:W-:Y:S02]  /*1330*/  IMAD.IADD R3, R4, 0x1, -R3 ;  /* 0x0000000104037824 */ /* 0x000fe400078e0a03 */
[----:B------:R-:W-:Y:S02]  /*1340*/  IMAD R21, R5, R8, R21 ;  /* 0x0000000805157224 */ /* 0x000fe400078e0215 */
[----:B------:R-:W-:-:S07]  /*1350*/  IMAD R20, R3, R2, R20 ;  /* 0x0000000203147224 */ /* 0x000fce00078e0214 */
.L_x_16:
[----:B------:R-:W-:Y:S01]  /*1360*/  BAR.SYNC.DEFER_BLOCKING 0x0 ;  /* 0x0000000000007b1d */ /* 0x000fe20000010000 */
[----:B------:R-:W-:Y:S01]  /*1370*/  UISETP.NE.AND UP1, UPT, UR8, 0x2, UPT ;  /* 0x000000020800788c */ /* 0x000fe2000bf25270 */
[----:B------:R-:W-:Y:S02]  /*1380*/  ISETP.NE.OR P5, PT, R0, 0x2, !P5 ;  /* 0x000000020000780c */ /* 0x000fe40006fa5670 */
[----:B------:R-:W-:-:S06]  /*1390*/  LOP3.LUT R2, R167, 0x1f, RZ, 0xc0, !PT ;  /* 0x0000001fa7027812 */ /* 0x000fcc00078ec0ff */
[----:B------:R-:W-:Y:S05]  /*13a0*/  BRA.U UP1, `(.L_x_17) ;  /* 0x0000001101a87547 */ /* 0x000fea000b800000 */
[----:B------:R-:W1:Y:S01]  /*13b0*/  LDCU UR13, c[0x0][0x38c] ;  /* 0x00007180ff0d77ac */ /* 0x000e620008000800 */
[----:B------:R-:W2:Y:S01]  /*13c0*/  LDC R9, c[0x0][0x370] ;  /* 0x0000dc00ff097b82 */ /* 0x000ea20000000800 */
[----:B------:R-:W-:Y:S01]  /*13d0*/  PLOP3.LUT P1, PT, PT, PT, UP2, 0x80, 0x8 ;  /* 0x000000000008781c */ /* 0x000fe20003f2f028 */
[----:B------:R-:W-:Y:S01]  /*13e0*/  HFMA2 R12, -RZ, RZ, 0, 0 ;  /* 0x00000000ff0c7431 */ /* 0x000fe200000001ff */
[----:B------:R-:W-:Y:S01]  /*13f0*/  ISETP.EQ.OR P4, PT, R2, RZ, P5 ;  /* 0x000000ff0200720c */ /* 0x000fe20002f82670 */
[----:B------:R-:W-:Y:S01]  /*1400*/  IMAD.MOV.U32 R15, RZ, RZ, 0x1 ;  /* 0x00000001ff0f7424 */ /* 0x000fe200078e00ff */
[----:B------:R-:W-:Y:S01]  /*1410*/  PLOP3.LUT P1, PT, P1, PT, PT, 0x8, 0x80 ;  /* 0x000000000080781c */ /* 0x000fe20000f2e170 */
[----:B------:R-:W-:Y:S01]  /*1420*/  IMAD.MOV.U32 R14, RZ, RZ, RZ ;  /* 0x000000ffff0e7224 */ /* 0x000fe200078e00ff */
[----:B------:R-:W-:Y:S01]  /*1430*/  MOV R8, 0x1 ;  /* 0x0000000100087802 */ /* 0x000fe20000000f00 */
[----:B------:R-:W4:Y:S01]  /*1440*/  LDC R0, c[0x0][0x374] ;  /* 0x0000dd00ff007b82 */ /* 0x000f220000000800 */
[----:B------:R-:W-:Y:S01]  /*1450*/  IMAD.MOV.U32 R10, RZ, RZ, RZ ;  /* 0x000000ffff0a7224 */ /* 0x000fe200078e00ff */
[----:B------:R-:W2:Y:S01]  /*1460*/  LDCU.64 UR22, c[0x0][0x348] ;  /* 0x00006900ff1677ac */ /* 0x000ea20008000a00 */
[----:B------:R-:W-:Y:S01]  /*1470*/  UMOV UR6, URZ ;  /* 0x000000ff00067c82 */ /* 0x000fe20008000000 */
[----:B-1----:R-:W-:-:S04]  /*1480*/  UIADD3 UR5, UPT, UPT, UR13, 0x1f, URZ ;  /* 0x0000001f0d057890 */ /* 0x002fc8000fffe0ff */
[----:B------:R-:W-:-:S04]  /*1490*/  USHF.R.S32.HI UR4, URZ, 0x1f, UR5 ;  /* 0x0000001fff047899 */ /* 0x000fc80008011405 */
[----:B------:R-:W-:-:S04]  /*14a0*/  ULEA.HI UR4, UR4, UR5, URZ, 0x5 ;  /* 0x0000000504047291 */ /* 0x000fc8000f8f28ff */
[----:B------:R-:W-:Y:S02]  /*14b0*/  USHF.R.S32.HI UR15, URZ, 0x5, UR4 ;  /* 0x00000005ff0f7899 */ /* 0x000fe40008011404 */
[----:B------:R-:W-:Y:S02]  /*14c0*/  UIADD3 UR4, UPT, UPT, UR13, -0x1, URZ ;  /* 0xffffffff0d047890 */ /* 0x000fe4000fffe0ff */
[----:B------:R-:W-:Y:S02]  /*14d0*/  UISETP.LT.U32.AND UP0, UPT, UR15, 0x6, UPT ;  /* 0x000000060f00788c */ /* 0x000fe4000bf01070 */
[----:B------:R-:W-:Y:S02]  /*14e0*/  UISETP.GE.U32.AND UP1, UPT, UR4, -0x3f, UPT ;  /* 0xffffffc10400788c */ /* 0x000fe4000bf26070 */
[----:B------:R-:W-:Y:S02]  /*14f0*/  USEL UR14, UR15, 0x6, UP0 ;  /* 0x000000060f0e7887 */ /* 0x000fe40008000000 */
[----:B------:R-:W-:-:S02]  /*1500*/  UIADD3 UR13, UPT, UPT, UR13, 0x3e, URZ ;  /* 0x0000003e0d0d7890 */ /* 0x000fc4000fffe0ff */
[----:B------:R-:W-:Y:S02]  /*1510*/  UIADD3 UR5, UPT, UPT, UR14, -0x1, URZ ;  /* 0xffffffff0e057890 */ /* 0x000fe4000fffe0ff */
[----:B------:R-:W-:-:S03]  /*1520*/  UIADD3 UR7, UPT, UPT, UR15, -UR14, URZ ;  /* 0x8000000e0f077290 */ /* 0x000fc6000fffe0ff */
[----:B------:R-:W-:-:S04]  /*1530*/  @UP1 UIADD3 UR5, UPT, UPT, UR14, URZ, URZ ;  /* 0x000000ff0e051290 */ /* 0x000fc8000fffe0ff */
[----:B--2---:R-:W-:-:S12]  /*1540*/  UIADD3 UR5, UPT, UPT, UR5, 0x1, URZ ;  /* 0x0000000105057890 */ /* 0x004fd8000fffe0ff */
.L_x_35:
[----:B------:R-:W-:Y:S01]  /*1550*/  UISETP.NE.AND UP0, UPT, UR37, URZ, UPT ;  /* 0x000000ff2500728c */ /* 0x000fe2000bf05270 */
[----:B------:R-:W1:Y:S08]  /*1560*/  S2UR UR37, SR_CgaCtaId ;  /* 0x00000000002579c3 */ /* 0x000e700000008800 */
[----:B------:R-:W-:Y:S05]  /*1570*/  BRA.U UP0, `(.L_x_18) ;  /* 0x0000000100347547 */ /* 0x000fea000b800000 */
[----:B------:R-:W2:Y:S01]  /*1580*/  S2R R2, SR_CgaCtaId ;  /* 0x0000000000027919 */ /* 0x000ea20000008800 */
[----:B------:R-:W-:-:S04]  /*1590*/  MOV R3, 0x400 ;  /* 0x0000040000037802 */ /* 0x000fc80000000f00 */
[----:B--2---:R-:W-:Y:S02]  /*15a0*/  LEA R3, R2, R3, 0x18 ;  /* 0x0000000302037211 */ /* 0x004fe400078ec0ff */
[----:B------:R-:W-:-:S03]  /*15b0*/  SHF.L.U32 R2, R8, 0x1f, RZ ;  /* 0x0000001f08027819 */ /* 0x000fc600000006ff */
[----:B------:R-:W-:-:S04]  /*15c0*/  IMAD R3, R10, 0x8, R3 ;  /* 0x000000080a037824 */ /* 0x000fc800078e0203 */
[----:B------:R-:W2:Y:S02]  /*15d0*/  SYNCS.PHASECHK.TRANS64.TRYWAIT P0, [R3+URZ+0x100], R2 ;  /* 0x00010002030075a7 */ /* 0x000ea400080011ff */
[----:B--2---:R-:W-:Y:S05]  /*15e0*/  @!P0 BRA `(.L_x_19) ;  /* 0x0000009800b48947 */ /* 0x004fea0003800000 */
.L_x_125:
[----:B------:R-:W-:Y:S01]  /*15f0*/  VIADD R10, R10, 0x1 ;  /* 0x000000010a0a7836 */ /* 0x000fe20000000000 */
[----:B------:R2:W-:Y:S04]  /*1600*/  SYNCS.ARRIVE.TRANS64.A1T0 RZ, [R3+URZ+0xf0], RZ ;  /* 0x0000f0ff03ff79a7 */ /* 0x0005e800081000ff */
[----:B------:R-:W-:-:S04]  /*1610*/  ISETP.NE.AND P0, PT, R10, 0x2, PT ;  /* 0x000000020a00780c */ /* 0x000fc80003f05270 */
[----:B------:R-:W-:Y:S02]  /*1620*/  SEL R10, R10, RZ, P0 ;  /* 0x000000ff0a0a7207 */ /* 0x000fe40000000000 */
[----:B--2---:R-:W-:-:S04]  /*1630*/  SEL R3, RZ, 0x1, P0 ;  /* 0x00000001ff037807 */ /* 0x004fc80000000000 */
[----:B------:R-:W-:-:S07]  /*1640*/  LOP3.LUT R8, R8, R3, RZ, 0x3c, !PT ;  /* 0x0000000308087212 */ /* 0x000fce00078e3cff */
.L_x_18:
[----:B------:R-:W-:Y:S01]  /*1650*/  UMOV UR4, 0x400 ;  /* 0x0000040000047882 */ /* 0x000fe20000000000 */
[----:B------:R-:W-:Y:S01]  /*1660*/  SHF.L.U32 R2, R15, 0x1f, RZ ;  /* 0x0000001f0f027819 */ /* 0x000fe200000006ff */
[----:B-1----:R-:W-:Y:S01]  /*1670*/  ULEA UR4, UR37, UR4, 0x18 ;  /* 0x0000000425047291 */ /* 0x002fe2000f8ec0ff */
[----:B------:R-:W-:Y:S01]  /*1680*/  R2UR UR35, R21 ;  /* 0x00000000152372ca */ /* 0x000fe200000e0000 */
[----:B------:R-:W-:Y:S01]  /*1690*/  UISETP.GE.U32.AND UP0, UPT, UR13, 0x3f, UPT ;  /* 0x0000003f0d00788c */ /* 0x000fe2000bf06070 */
[----:B------:R-:W-:Y:S01]  /*16a0*/  R2UR UR11, R20 ;  /* 0x00000000140b72ca */ /* 0x000fe200000e0000 */
[----:B------:R-:W-:Y:S01]  /*16b0*/  ULEA UR8, UR6, UR4, 0x3 ;  /* 0x0000000406087291 */ /* 0x000fe2000f8e18ff */
[----:B------:R-:W-:-:S08]  /*16c0*/  UMOV UR24, URZ ;  /* 0x000000ff00187c82 */ /* 0x000fd00008000000 */
[----:B------:R1:W2:Y:S01]  /*16d0*/  SYNCS.PHASECHK.TRANS64.TRYWAIT P0, [UR8+0x30], R2 ;  /* 0x00003002ff0075a7 */ /* 0x0002a20008001108 */
[----:B------:R-:W-:Y:S02]  /*16e0*/  USHF.L.U32 UR35, UR35, 0x7, URZ ;  /* 0x0000000723237899 */ /* 0x000fe400080006ff */
[----:B------:R-:W-:Y:S01]  /*16f0*/  USHF.L.U32 UR11, UR11, 0x8, URZ ;  /* 0x000000080b0b7899 */ /* 0x000fe200080006ff */
[----:B------:R-:W-:Y:S11]  /*1700*/  BRA.U !UP0, `(.L_x_20) ;  /* 0x0000000108a87547 */ /* 0x000ff6000b800000 */
[----:B------:R-:W-:Y:S01]  /*1710*/  UMOV UR16, URZ ;  /* 0x000000ff00107c82 */ /* 0x000fe20008000000 */
[----:B------:R-:W-:-:S05]  /*1720*/  UMOV UR17, UR6 ;  /* 0x0000000600117c82 */ /* 0x000fca0008000000 */
.L_x_25:
[----:B-1----:R-:W-:Y:S01]  /*1730*/  ULEA UR33, UR17, UR4, 0x3 ;  /* 0x0000000411217291 */ /* 0x002fe2000f8e18ff */
[----:B--2---:R-:W-:Y:S01]  /*1740*/  @!P5 MOV R3, 0x3000 ;  /* 0x000030000003d802 */ /* 0x004fe20000000f00 */
[----:B--2---:R-:W-:Y:S10]  /*1750*/  @P0 BRA `(.L_x_21) ;  /* 0x00000000000c0947 */ /* 0x004ff40003800000 */
[----:B------:R-:W-:-:S04]  /*1760*/  SHF.L.U32 R5, R15, 0x1f, RZ ;  /* 0x0000001f0f057819 */ /* 0x000fc800000006ff */
[----:B------:R-:W2:Y:S02]  /*1770*/  SYNCS.PHASECHK.TRANS64.TRYWAIT P0, [UR33+0x30], R5 ;  /* 0x00003005ff0075a7 */ /* 0x000ea40008001121 */
[----:B--2---:R-:W-:Y:S05]  /*1780*/  @!P0 BRA `(.L_x_22) ;  /* 0x0000009800608947 */ /* 0x004fea0003800000 */
.L_x_21:
[----:B------:R2:W-:Y:S01]  /*1790*/  @!P5 SYNCS.ARRIVE.TRANS64 RZ, [UR33], R3 ;  /* 0x00000003ffffd9a7 */ /* 0x0005e20008000021 */
[----:B------:R-:W-:Y:S04]  /*17a0*/  BSSY.RECONVERGENT B0, `(.L_x_23) ;  /* 0x0000003000007945 */ /* 0x000fe80003800200 */
[----:B------:R-:W-:Y:S05]  /*17b0*/  @P4 BRA `(.L_x_24) ;  /* 0x0000000000044947 */ /* 0x000fea0003800000 */
[----:B------:R-:W-:Y:S05]  /*17c0*/  BPT.TRAP 0x1 ;  /* 0x000000040000795c */ /* 0x000fea0000300000 */
.L_x_24:
[----:B------:R-:W-:Y:S05]  /*17d0*/  BSYNC.RECONVERGENT B0 ;  /* 0x0000000000007941 */ /* 0x000fea0003800200 */
.L_x_23:
[----:B------:R-:W-:Y:S02]  /*17e0*/  UIADD3 UR6, UPT, UPT, UR17, 0x1, URZ ;  /* 0x0000000111067890 */ /* 0x000fe4000fffe0ff */
[----:B------:R-:W-:Y:S02]  /*17f0*/  ULEA UR32, UR17, UR4, 0xc ;  /* 0x0000000411207291 */ /* 0x000fe4000f8e60ff */
[----:B------:R-:W-:Y:S02]  /*1800*/  UISETP.NE.AND UP0, UPT, UR6, 0x6, UPT ;  /* 0x000000060600788c */ /* 0x000fe4000bf05270 */
[----:B------:R-:W-:Y:S02]  /*1810*/  UIADD3 UR26, UP1, UPT, UR22, 0x80, URZ ;  /* 0x00000080161a7890 */ /* 0x000fe4000ff3e0ff */
[----:B------:R-:W-:Y:S02]  /*1820*/  USEL UR9, URZ, 0x1, UP0 ;  /* 0x00000001ff097887 */ /* 0x000fe40008000000 */
[----:B------:R-:W-:-:S02]  /*1830*/  USEL UR6, UR6, URZ, UP0 ;  /* 0x000000ff06067287 */ /* 0x000fc40008000000 */
[----:B------:R-:W-:Y:S02]  /*1840*/  UIADD3 UR20, UP0, UPT, UR22, 0x180, URZ ;  /* 0x0000018016147890 */ /* 0x000fe4000ff1e0ff */
[----:B------:R-:W-:Y:S01]  /*1850*/  ULEA UR8, UR6, UR4, 0x3 ;  /* 0x0000000406087291 */ /* 0x000fe2000f8e18ff */
[----:B------:R-:W-:Y:S01]  /*1860*/  LOP3.LUT R15, R15, UR9, RZ, 0x3c, !PT ;  /* 0x000000090f0f7c12 */ /* 0x000fe2000f8e3cff */
[----:B------:R-:W-:Y:S02]  /*1870*/  USHF.L.U32 UR34, UR16, 0x5, URZ ;  /* 0x0000000510227899 */ /* 0x000fe400080006ff */
[----:B------:R-:W-:Y:S01]  /*1880*/  UIADD3.X UR27, UPT, UPT, URZ, UR23, URZ, UP1, !UPT ;  /* 0x00000017ff1b7290 */ /* 0x000fe20008ffe4ff */
[----:B-1----:R-:W-:Y:S01]  /*1890*/  SHF.L.U32 R2, R15, 0x1f, RZ ;  /* 0x0000001f0f027819 */ /* 0x002fe200000006ff */
[----:B------:R-:W-:Y:S02]  /*18a0*/  UIADD3 UR32, UPT, UPT, UR32, 0xc400, URZ ;  /* 0x0000c40020207890 */ /* 0x000fe4000fffe0ff */
[----:B------:R-:W-:Y:S01]  /*18b0*/  UIADD3.X UR21, UPT, UPT, URZ, UR23, URZ, UP0, !UPT ;  /* 0x00000017ff157290 */ /* 0x000fe200087fe4ff */
[----:B------:R1:W1:Y:S01]  /*18c0*/  SYNCS.PHASECHK.TRANS64.TRYWAIT P0, [UR8+0x30], R2 ;  /* 0x00003002ff0075a7 */ /* 0x0002620008001108 */
[----:B------:R-:W-:Y:S01]  /*18d0*/  ULEA UR8, UR17, UR4, 0xd ;  /* 0x0000000411087291 */ /* 0x000fe2000f8e68ff */
[----:B------:R-:W-:Y:S01]  /*18e0*/  UMOV UR18, 0x0 ;  /* 0x0000000000127882 */ /* 0x000fe20000000000 */
[----:B------:R-:W-:-:S02]  /*18f0*/  UMOV UR19, 0x10000000 ;  /* 0x1000000000137882 */ /* 0x000fc40000000000 */
[----:B------:R-:W-:Y:S01]  /*1900*/  UIADD3 UR8, UPT, UPT, UR8, 0x12400, URZ ;  /* 0x0001240008087890 */ /* 0x000fe2000fffe0ff */
[----:B------:R1:W-:Y:S01]  /*1910*/  UTMALDG.3D [UR32], [UR26], desc[UR18] ;  /* 0x000012201a0075b4 */ /* 0x0003e20008011000 */
[----:B------:R-:W-:Y:S01]  /*1920*/  UMOV UR12, UR36 ;  /* 0x00000024000c7c82 */ /* 0x000fe20008000000 */
[----:B------:R-:W-:Y:S01]  /*1930*/  UMOV UR9, UR33 ;  /* 0x0000002100097c82 */ /* 0x000fe20008000000 */
[----:B------:R-:W-:Y:S01]  /*1940*/  UMOV UR10, UR34 ;  /* 0x00000022000a7c82 */ /* 0x000fe20008000000 */
[----:B------:R-:W-:Y:S01]  /*1950*/  UIADD3 UR16, UPT, UPT, UR16, 0x1, URZ ;  /* 0x0000000110107890 */ /* 0x000fe2000fffe0ff */
[----:B------:R-:W-:Y:S01]  /*1960*/  UMOV UR24, UR5 ;  /* 0x0000000500187c82 */ /* 0x000fe20008000000 */
[----:B------:R-:W-:Y:S02]  /*1970*/  UMOV UR17, UR6 ;  /* 0x0000000600117c82 */ /* 0x000fe40008000000 */
[----:B------:R1:W-:Y:S01]  /*1980*/  UTMALDG.3D [UR8], [UR20], desc[UR18] ;  /* 0x00001208140075b4 */ /* 0x0003e20008011000 */
[----:B------:R-:W-:-:S09]  /*1990*/  UISETP.NE.AND UP0, UPT, UR16, UR5, UPT ;  /* 0x000000051000728c */ /* 0x000fd2000bf05270 */
[----:B------:R-:W-:Y:S05]  /*19a0*/  BRA.U UP0, `(.L_x_25) ;  /* 0xfffffffd00607547 */ /* 0x000fea000b83ffff */
.L_x_20:
[----:B-1----:R-:W-:Y:S01]  /*19b0*/  ULEA UR8, UR6, UR4, 0x3 ;  /* 0x0000000406087291 */ /* 0x002fe2000f8e18ff */
[----:B------:R-:W-:Y:S01]  /*19c0*/  SHF.L.U32 R2, R15, 0x1f, RZ ;  /* 0x0000001f0f027819 */ /* 0x000fe200000006ff */
[----:B------:R-:W-:Y:S01]  /*19d0*/  @!P1 SYNCS.ARRIVE.TRANS64.A1T0 RZ, [UR4+0xa8], RZ ;  /* 0x0000a8ffffff99a7 */ /* 0x000fe20008100004 */
[----:B------:R-:W-:-:S06]  /*19e0*/  UISETP.GT.AND UP0, UPT, UR15, UR14, UPT ;  /* 0x0000000e0f00728c */ /* 0x000fcc000bf04270 */
[----:B--2---:R1:W2:Y:S03]  /*19f0*/  SYNCS.PHASECHK.TRANS64.TRYWAIT P0, [UR8+0x30], R2 ;  /* 0x00003002ff0075a7 */ /* 0x0042a60008001108 */
[----:B------:R-:W-:Y:S05]  /*1a00*/  BRA.U !UP0, `(.L_x_26) ;  /* 0x0000000108ac7547 */ /* 0x000fea000b800000 */
[----:B------:R-:W-:Y:S01]  /*1a10*/  UIADD3 UR21, UPT, UPT, UR7, UR24, URZ ;  /* 0x0000001807157290 */ /* 0x000fe2000fffe0ff */
[----:B------:R-:W-:-:S11]  /*1a20*/  UMOV UR25, UR6 ;  /* 0x0000000600197c82 */ /* 0x000fd60008000000 */
.L_x_31:
[----:B-1----:R-:W-:Y:S01]  /*1a30*/  ULEA UR17, UR25, UR4, 0x3 ;  /* 0x0000000419117291 */ /* 0x002fe2000f8e18ff */
[----:B--2---:R-:W-:Y:S01]  /*1a40*/  @!P5 MOV R3, 0x3000 ;  /* 0x000030000003d802 */ /* 0x004fe20000000f00 */
[----:B--2---:R-:W-:Y:S10]  /*1a50*/  @P0 BRA `(.L_x_27) ;  /* 0x00000000000c0947 */ /* 0x004ff40003800000 */
[----:B------:R-:W-:-:S04]  /*1a60*/  SHF.L.U32 R5, R15, 0x1f, RZ ;  /* 0x0000001f0f057819 */ /* 0x000fc800000006ff */
[----:B------:R-:W2:Y:S02]  /*1a70*/  SYNCS.PHASECHK.TRANS64.TRYWAIT P0, [UR17+0x30], R5 ;  /* 0x00003005ff0075a7 */ /* 0x000ea40008001111 */
[----:B--2---:R-:W-:Y:S05]  /*1a80*/  @!P0 BRA `(.L_x_28) ;  /* 0x0000009400b88947 */ /* 0x004fea0003800000 */
.L_x_27:
[----:B------:R2:W-:Y:S01]  /*1a90*/  @!P5 SYNCS.ARRIVE.TRANS64 RZ, [UR17], R3 ;  /* 0x00000003ffffd9a7 */ /* 0x0005e20008000011 */
[----:B------:R-:W-:Y:S04]  /*1aa0*/  BSSY.RECONVERGENT B0, `(.L_x_29) ;  /* 0x0000003000007945 */ /* 0x000fe80003800200 */
[----:B------:R-:W-:Y:S05]  /*1ab0*/  @P4 BRA `(.L_x_30) ;  /* 0x0000000000044947 */ /* 0x000fea0003800000 */
[----:B------:R-:W-:Y:S05]  /*1ac0*/  BPT.TRAP 0x1 ;  /* 0x000000040000795c */ /* 0x000fea0000300000 */
.L_x_30:
[----:B------:R-:W-:Y:S05]  /*1ad0*/  BSYNC.RECONVERGENT B0 ;  /* 0x0000000000007941 */ /* 0x000fea0003800200 */
.L_x_29:
        /* <DEDUP_REMOVED lines=10> */
[----:B------:R-:W-:Y:S01]  /*1b80*/  UIADD3 UR16, UPT, UPT, UR16, 0xc400, URZ ;  /* 0x0000c40010107890 */ /* 0x000fe2000fffe0ff */
[----:B-1----:R-:W-:Y:S01]  /*1b90*/  SHF.L.U32 R2, R15, 0x1f, RZ ;  /* 0x0000001f0f027819 */ /* 0x002fe200000006ff */
[----:B------:R-:W-:Y:S02]  /*1ba0*/  UIADD3.X UR31, UPT, UPT, URZ, UR23, URZ, UP1, !UPT ;  /* 0x00000017ff1f7290 */ /* 0x000fe40008ffe4ff */
[----:B------:R-:W-:Y:S01]  /*1bb0*/  UIADD3.X UR29, UPT, UPT, URZ, UR23, URZ, UP0, !UPT ;  /* 0x00000017ff1d7290 */ /* 0x000fe200087fe4ff */
[----:B------:R1:W1:Y:S01]  /*1bc0*/  SYNCS.PHASECHK.TRANS64.TRYWAIT P0, [UR8+0x30], R2 ;  /* 0x00003002ff0075a7 */ /* 0x0002620008001108 */
[----:B------:R-:W-:Y:S01]  /*1bd0*/  ULEA UR8, UR25, UR4, 0xd ;  /* 0x0000000419087291 */ /* 0x000fe2000f8e68ff */
[----:B------:R-:W-:Y:S01]  /*1be0*/  UMOV UR26, 0x0 ;  /* 0x00000000001a7882 */ /* 0x000fe20000000000 */
[----:B------:R-:W-:-:S02]  /*1bf0*/  UMOV UR27, 0x10000000 ;  /* 0x10000000001b7882 */ /* 0x000fc40000000000 */
[----:B------:R-:W-:Y:S01]  /*1c00*/  UIADD3 UR8, UPT, UPT, UR8, 0x12400, URZ ;  /* 0x0001240008087890 */ /* 0x000fe2000fffe0ff */
[----:B------:R-:W-:Y:S01]  /*1c10*/  UMOV UR19, UR35 ;  /* 0x0000002300137c82 */ /* 0x000fe20008000000 */
[----:B------:R-:W-:Y:S01]  /*1c20*/  UMOV UR20, UR36 ;  /* 0x0000002400147c82 */ /* 0x000fe20008000000 */
[----:B------:R-:W-:Y:S01]  /*1c30*/  UMOV UR12, UR36 ;  /* 0x00000024000c7c82 */ /* 0x000fe20008000000 */
[----:B------:R-:W-:Y:S01]  /*1c40*/  UMOV UR9, UR17 ;  /* 0x0000001100097c82 */ /* 0x000fe20008000000 */
[----:B------:R-:W-:Y:S01]  /*1c50*/  UMOV UR10, UR18 ;  /* 0x00000012000a7c82 */ /* 0x000fe20008000000 */
[----:B------:R1:W-:Y:S01]  /*1c60*/  UTMALDG.3D [UR16], [UR30], desc[UR26] ;  /* 0x00001a101e0075b4 */ /* 0x0003e20008011000 */
[----:B------:R-:W-:Y:S01]  /*1c70*/  UIADD3 UR24, UPT, UPT, UR24, 0x1, URZ ;  /* 0x0000000118187890 */ /* 0x000fe2000fffe0ff */
[----:B------:R-:W-:-:S03]  /*1c80*/  UMOV UR25, UR6 ;  /* 0x0000000600197c82 */ /* 0x000fc60008000000 */
[----:B------:R-:W-:Y:S01]  /*1c90*/  UISETP.NE.AND UP0, UPT, UR24, UR21, UPT ;  /* 0x000000151800728c */ /* 0x000fe2000bf05270 */
[----:B------:R1:W-:Y:S08]  /*1ca0*/  UTMALDG.3D [UR8], [UR28], desc[UR26] ;  /* 0x00001a081c0075b4 */ /* 0x0003f00008011000 */
[----:B------:R-:W-:Y:S05]  /*1cb0*/  BRA.U UP0, `(.L_x_31) ;  /* 0xfffffffd005c7547 */ /* 0x000fea000b83ffff */
.L_x_26:
[----:B-1----:R-:W-:Y:S01]  /*1cc0*/  LEA R2, R14, UR4, 0x3 ;  /* 0x000000040e027c11 */ /* 0x002fe2000f8e18ff */
[----:B------:R-:W-:Y:S01]  /*1cd0*/  NOP ;  /* 0x0000000000007918 */ /* 0x000fe20000000000 */
[----:B--2---:R-:W-:Y:S02]  /*1ce0*/  SHF.L.U32 R3, R12, 0x1f, RZ ;  /* 0x0000001f0c037819 */ /* 0x004fe400000006ff */
[----:B------:R-:W-:Y:S02]  /*1cf0*/  LEA R4, R14, UR4, 0x4 ;  /* 0x000000040e047c11 */ /* 0x000fe4000f8e20ff */
[----:B------:R-:W1:Y:S02]  /*1d00*/  SYNCS.PHASECHK.TRANS64.TRYWAIT P0, [R2+URZ+0xb0], R3 ;  /* 0x0000b003020075a7 */ /* 0x000e6400080011ff */
[----:B-1----:R-:W-:Y:S05]  /*1d10*/  @!P0 BRA `(.L_x_32) ;  /* 0x00000094002c8947 */ /* 0x002fea0003800000 */
.L_x_128:
[----:B------:R-:W2:Y:S01]  /*1d20*/  LDS.128 R4, [R4+0x120] ;  /* 0x0001200004047984 */ /* 0x000ea20000000c00 */
[----:B---3--:R-:W-:Y:S01]  /*1d30*/  ISETP.GE.AND P0, PT, R72, 0x1, PT ;  /* 0x000000014800780c */ /* 0x008fe20003f06270 */
[----:B-1----:R-:W-:Y:S01]  /*1d40*/  VIADD R2, R2, 0xc0 ;  /* 0x000000c002027836 */ /* 0x002fe20000000000 */
[----:B------:R-:W-:Y:S01]  /*1d50*/  @!PT LDS RZ, [RZ] ;  /* 0x00000000fffff984 */ /* 0x000fe20000000800 */
[----:B------:R-:W-:Y:S01]  /*1d60*/  @!PT LDS RZ, [RZ] ;  /* 0x00000000fffff984 */ /* 0x000fe20000000800 */
[----:B------:R-:W-:Y:S01]  /*1d70*/  @!PT LDS RZ, [RZ] ;  /* 0x00000000fffff984 */ /* 0x000fe20000000800 */
[----:B------:R-:W-:Y:S01]  /*1d80*/  @!PT LDS RZ, [RZ] ;  /* 0x00000000fffff984 */ /* 0x000fe20000000800 */
[----:B------:R1:W-:Y:S06]  /*1d90*/  MEMBAR.ALL.CTA ;  /* 0x0000000000007992 */ /* 0x0003ec0000008000 */
[----:B-1----:R-:W1:Y:S01]  /*1da0*/  FENCE.VIEW.ASYNC.S ;  /* 0x00000000000073c6 */ /* 0x002e620000000000 */
[----:B------:R-:W-:-:S04]  /*1db0*/  PRMT R2, RZ, 0x654, R2 ;  /* 0x00000654ff027816 */ /* 0x000fc80000000002 */
[----:B-1----:R1:W-:Y:S01]  /*1dc0*/  SYNCS.ARRIVE.TRANS64.RED.A1T0 RZ, [R2+URZ], RZ ;  /* 0x000000ff02ff79a7 */ /* 0x0023e200081004ff */
[----:B--2---:R-:W-:-:S13]  /*1dd0*/  LOP3.LUT P2, RZ, R6, 0x1, RZ, 0xc0, !PT ;  /* 0x0000000106ff7812 */ /* 0x004fda000784c0ff */
[----:B------:R-:W-:Y:S01]  /*1de0*/  @P2 SHF.R.U32.HI R3, RZ, 0x10, R5 ;  /* 0x00000010ff032819 */ /* 0x000fe20000011605 */
[----:B------:R-:W-:Y:S01]  /*1df0*/  VOTEU.ANY UP0, P2 ;  /* 0x0000000000ff7886 */ /* 0x000fe20001000100 */
[----:B------:R-:W-:Y:S02]  /*1e00*/  @P2 MOV R13, R4 ;  /* 0x00000004000d2202 */ /* 0x000fe40000000f00 */
[----:B------:R-:W-:Y:S02]  /*1e10*/  @P2 R2UR.BROADCAST UR8, R3 ;  /* 0x00000000030822ca */ /* 0x000fe400008e0000 */
[----:B------:R-:W-:-:S11]  /*1e20*/  @P2 LOP3.LUT R11, R5, 0xffff, RZ, 0xc0, !PT ;  /* 0x0000ffff050b2812 */ /* 0x000fd600078ec0ff */
[----:B------:R-:W-:Y:S01]  /*1e30*/  @UP0 UMOV UR36, UR8 ;  /* 0x0000000800240c82 */ /* 0x000fe20008000000 */
[----:B-1----:R-:W-:Y:S05]  /*1e40*/  @!P0 BRA `(.L_x_33) ;  /* 0x0000000000b88947 */ /* 0x002fea0003800000 */
[----:B------:R-:W4:Y:S01]  /*1e50*/  LDC.64 R4, c[0x0][0xb18] ;  /* 0x0002c600ff047b82 */ /* 0x000f220000000a00 */
[----:B------:R-:W-:-:S07]  /*1e60*/  ISETP.NE.AND P3, PT, R72, 0x1, PT ;  /* 0x000000014800780c */ /* 0x000fce0003f65270 */
[----:B------:R-:W1:Y:S08]  /*1e70*/  LDC.64 R6, c[0x0][0xb10] ;  /* 0x0002c400ff067b82 */ /* 0x000e700000000a00 */
[----:B------:R-:W2:Y:S08]  /*1e80*/  LDC R16, c[0x0][0xb20] ;  /* 0x0002c800ff107b82 */ /* 0x000eb00000000800 */
[----:B------:R-:W3:Y:S01]  /*1e90*/  LDC R18, c[0x0][0xb0c] ;  /* 0x0002c300ff127b82 */ /* 0x000ee20000000800 */
[----:B----4-:R-:W-:Y:S01]  /*1ea0*/  IMAD.HI.U32 R17, R0, R5, RZ ;  /* 0x0000000500117227 */ /* 0x010fe200078e00ff */
[----:B------:R-:W-:-:S03]  /*1eb0*/  ISETP.NE.AND P0, PT, R4, 0x1, PT ;  /* 0x000000010400780c */ /* 0x000fc60003f05270 */
[----:B------:R-:W-:-:S03]  /*1ec0*/  IMAD.HI.U32 R5, R11, R5, RZ ;  /* 0x000000050b057227 */ /* 0x000fc600078e00ff */
[----:B------:R-:W4:Y:S01]  /*1ed0*/  LDC.64 R2, c[0x0][0xb28] ;  /* 0x0002ca00ff027b82 */ /* 0x000f220000000a00 */
[----:B-1----:R-:W-:-:S04]  /*1ee0*/  IMAD.HI.U32 R20, R9, R6, RZ ;  /* 0x0000000609147227 */ /* 0x002fc800078e00ff */
[----:B------:R-:W-:Y:S01]  /*1ef0*/  IMAD.HI.U32 R22, R13, R6, RZ ;  /* 0x000000060d167227 */ /* 0x000fe200078e00ff */
[----:B------:R-:W-:Y:S02]  /*1f00*/  SHF.R.U32.HI R20, RZ, R7, R20 ;  /* 0x00000007ff147219 */ /* 0x000fe40000011614 */
[-C--:B--2---:R-:W-:Y:S02]  /*1f10*/  SHF.R.U32.HI R17, RZ, R16.reuse, R17 ;  /* 0x00000010ff117219 */ /* 0x084fe40000011611 */
[----:B------:R-:W-:Y:S02]  /*1f20*/  SHF.R.U32.HI R16, RZ, R16, R5 ;  /* 0x00000010ff107219 */ /* 0x000fe40000011605 */
[----:B------:R-:W-:Y:S02]  /*1f30*/  SEL R17, R0, R17, !P0 ;  /* 0x0000001100117207 */ /* 0x000fe40004000000 */
[----:B------:R-:W-:Y:S02]  /*1f40*/  SHF.R.U32.HI R22, RZ, R7, R22 ;  /* 0x00000007ff167219 */ /* 0x000fe40000011616 */
[----:B---3--:R-:W-:-:S02]  /*1f50*/  ISETP.NE.AND P1, PT, R18, 0x1, PT ;  /* 0x000000011200780c */ /* 0x008fc40003f25270 */
[----:B------:R-:W-:Y:S02]  /*1f60*/  SEL R5, R11, R16, !P0 ;  /* 0x000000100b057207 */ /* 0x000fe40004000000 */
[----:B------:R-:W-:Y:S02]  /*1f70*/  SEL R19, R9, R20, !P1 ;  /* 0x0000001409137207 */ /* 0x000fe40004800000 */
[----:B------:R-:W-:Y:S01]  /*1f80*/  SEL R7, R13, R22, !P1 ;  /* 0x000000160d077207 */ /* 0x000fe20004800000 */
[----:B----4-:R-:W-:-:S04]  /*1f90*/  IMAD.HI.U32 R20, R17, R2, RZ ;  /* 0x0000000211147227 */ /* 0x010fc800078e00ff */
[----:B------:R-:W-:Y:S01]  /*1fa0*/  IMAD.HI.U32 R6, R19, R2, RZ ;  /* 0x0000000213067227 */ /* 0x000fe200078e00ff */
[----:B------:R-:W-:-:S04]  /*1fb0*/  @P3 SHF.R.U32.HI R17, RZ, R3, R20 ;  /* 0x00000003ff113219 */ /* 0x000fc80000011614 */
        /* <DEDUP_REMOVED lines=8> */
[----:B------:R-:W-:-:S04]  /*2040*/  @!P0 IMAD.HI.U32 R16, R7, R2, RZ ;  /* 0x0000000207108227 */ /* 0x000fc800078e00ff */
[----:B------:R-:W-:Y:S01]  /*2050*/  IMAD.MOV R2, RZ, RZ, -R6 ;  /* 0x000000ffff027224 */ /* 0x000fe200078e0a06 */
[----:B------:R-:W-:-:S03]  /*2060*/  @!P0 SHF.R.U32.HI R16, RZ, R3, R16 ;  /* 0x00000003ff108219 */ /* 0x000fc60000011610 */
[----:B------:R-:W-:Y:S01]  /*2070*/  IMAD R2, R72, R2, R5 ;  /* 0x0000000248027224 */ /* 0x000fe200078e0205 */
[----:B------:R-:W-:Y:S02]  /*2080*/  @!P0 SEL R3, R7, R16, !P3 ;  /* 0x0000001007038207 */ /* 0x000fe40005800000 */
[----:B------:R-:W-:-:S03]  /*2090*/  IADD3 R16, PT, PT, -R5, RZ, RZ ;  /* 0x000000ff05107210 */ /* 0x000fc60007ffe1ff */
[--C-:B------:R-:W-:Y:S02]  /*20a0*/  @!P0 IMAD.IADD R6, R6, 0x1, -R3.reuse ;  /* 0x0000000106068824 */ /* 0x100fe400078e0a03 */
[----:B------:R-:W-:Y:S01]  /*20b0*/  @!P0 IMAD R3, R2, R19, R3 ;  /* 0x0000001302038224 */ /* 0x000fe200078e0203 */
[----:B------:R-:W-:Y:S01]  /*20c0*/  IADD3 R2, PT, PT, -R7, RZ, RZ ;  /* 0x000000ff07027210 */ /* 0x000fe20007ffe1ff */
[----:B------:R-:W-:Y:S02]  /*20d0*/  @!P0 IMAD R5, R72, R6, R7 ;  /* 0x0000000648058224 */ /* 0x000fe400078e0207 */
[----:B------:R-:W-:Y:S02]  /*20e0*/  IMAD R11, R4, R16, R11 ;  /* 0x00000010040b7224 */ /* 0x000fe400078e020b */
[----:B------:R-:W-:Y:S02]  /*20f0*/  @!P0 IMAD.MOV.U32 R7, RZ, RZ, R3 ;  /* 0x000000ffff078224 */ /* 0x000fe400078e0003 */
[----:B------:R-:W-:-:S02]  /*2100*/  IMAD R2, R18, R2, R13 ;  /* 0x0000000212027224 */ /* 0x000fc400078e020d */
[----:B------:R-:W-:Y:S02]  /*2110*/  IMAD R11, R5, R4, R11 ;  /* 0x00000004050b7224 */ /* 0x000fe400078e020b */
[----:B------:R-:W-:Y:S02]  /*2120*/  IMAD R13, R7, R18, R2 ;  /* 0x00000012070d7224 */ /* 0x000fe400078e0202 */
.L_x_33:
[----:B------:R-:W1:Y:S02]  /*2130*/  LDCU UR8, c[0x0][0xb30] ;  /* 0x00016600ff0877ac */ /* 0x000e640008000800 */
[----:B-1----:R-:W-:-:S09]  /*2140*/  UISETP.NE.AND UP0, UPT, UR8, 0x1, UPT ;  /* 0x000000010800788c */ /* 0x002fd2000bf05270 */
[----:B------:R-:W-:Y:S05]  /*2150*/  BRA.U UP0, `(.L_x_34) ;  /* 0x0000000100407547 */ /* 0x000fea000b800000 */
[----:B------:R-:W1:Y:S08]  /*2160*/  LDC.64 R4, c[0x0][0xb10] ;  /* 0x0002c400ff047b82 */ /* 0x000e700000000a00 */
[----:B------:R-:W2:Y:S08]  /*2170*/  LDC.64 R2, c[0x0][0xb18] ;  /* 0x0002c600ff027b82 */ /* 0x000eb00000000a00 */
[----:B------:R-:W3:Y:S08]  /*2180*/  LDC R6, c[0x0][0xb20] ;  /* 0x0002c800ff067b82 */ /* 0x000ef00000000800 */
[----:B------:R-:W4:Y:S01]  /*2190*/  LDC R16, c[0x0][0xb0c] ;  /* 0x0002c300ff107b82 */ /* 0x000f220000000800 */
[----:B-1----:R-:W-:-:S05]  /*21a0*/  IMAD.HI.U32 R4, R13, R4, RZ ;  /* 0x000000040d047227 */ /* 0x002fca00078e00ff */
[----:B------:R-:W-:Y:S01]  /*21b0*/  SHF.R.U32.HI R4, RZ, R5, R4 ;  /* 0x00000005ff047219 */ /* 0x000fe20000011604 */
[----:B--2---:R-:W-:Y:S01]  /*21c0*/  IMAD.HI.U32 R3, R11, R3, RZ ;  /* 0x000000030b037227 */ /* 0x004fe200078e00ff */
[----:B------:R-:W-:-:S04]  /*21d0*/  ISETP.NE.AND P0, PT, R2, 0x1, PT ;  /* 0x000000010200780c */ /* 0x000fc80003f05270 */
[----:B---3--:R-:W-:-:S04]  /*21e0*/  SHF.R.U32.HI R6, RZ, R6, R3 ;  /* 0x00000006ff067219 */ /* 0x008fc80000011603 */
[----:B------:R-:W-:Y:S02]  /*21f0*/  SEL R3, R11, R6, !P0 ;  /* 0x000000060b037207 */ /* 0x000fe40004000000 */
[----:B----4-:R-:W-:-:S04]  /*2200*/  ISETP.NE.AND P1, PT, R16, 0x1, PT ;  /* 0x000000011000780c */ /* 0x010fc80003f25270 */
[----:B------:R-:W-:-:S05]  /*2210*/  SEL R4, R13, R4, !P1 ;  /* 0x000000040d047207 */ /* 0x000fca0004800000 */
[----:B------:R-:W-:Y:S02]  /*2220*/  IMAD.IADD R5, R3, 0x1, -R4 ;  /* 0x0000000103057824 */ /* 0x000fe400078e0a04 */
[----:B------:R-:W-:Y:S02]  /*2230*/  IMAD.IADD R3, R4, 0x1, -R3 ;  /* 0x0000000104037824 */ /* 0x000fe400078e0a03 */
[----:B------:R-:W-:Y:S02]  /*2240*/  IMAD R13, R5, R16, R13 ;  /* 0x00000010050d7224 */ /* 0x000fe400078e020d */
[----:B------:R-:W-:-:S07]  /*2250*/  IMAD R11, R3, R2, R11 ;  /* 0x00000002030b7224 */ /* 0x000fce00078e020b */
.L_x_34:
[----:B------:R-:W-:Y:S01]  /*2260*/  VIADD R14, R14, 0x1 ;  /* 0x000000010e0e7836 */ /* 0x000fe20000000000 */
[----:B------:R-:W-:Y:S01]  /*2270*/  PLOP3.LUT P1, PT, PT, PT, PT, 0x80, 0x8 ;  /* 0x000000000008781c */ /* 0x000fe20003f2f070 */
[----:B------:R-:W-:Y:S02]  /*2280*/  IMAD.IADD R21, R13, 0x1, R152 ;  /* 0x000000010d157824 */ /* 0x000fe400078e0298 */
[----:B------:R-:W-:Y:S01]  /*2290*/  IMAD.IADD R20, R11, 0x1, R150 ;  /* 0x000000010b147824 */ /* 0x000fe200078e0296 */
[----:B------:R-:W-:-:S04]  /*22a0*/  ISETP.NE.AND P0, PT, R14, 0x2, PT ;  /* 0x000000020e00780c */ /* 0x000fc80003f05270 */
[----:B------:R-:W-:Y:S02]  /*22b0*/  SEL R3, RZ, 0x1, P0 ;  /* 0x00000001ff037807 */ /* 0x000fe40000000000 */
[----:B------:R-:W-:Y:S02]  /*22c0*/  SEL R14, R14, RZ, P0 ;  /* 0x000000ff0e0e7207 */ /* 0x000fe40000000000 */
[----:B------:R-:W-:Y:S01]  /*22d0*/  LOP3.LUT R12, R12, R3, RZ, 0x3c, !PT ;  /* 0x000000030c0c7212 */ /* 0x000fe200078e3cff */
[----:B------:R-:W-:Y:S06]  /*22e0*/  @P2 BRA `(.L_x_35) ;  /* 0xfffffff000982947 */ /* 0x000fec000383ffff */
[----:B------:R-:W-:Y:S01]  /*22f0*/  UIADD3 UR4, UPT, UPT, UR4, 0x30, URZ ;  /* 0x0000003004047890 */ /* 0x000fe2000fffe0ff */
[----:B------:R-:W-:-:S03]  /*2300*/  SHF.L.U32 R3, R15, 0x1f, RZ ;  /* 0x0000001f0f037819 */ /* 0x000fc600000006ff */
[----:B------:R-:W-:-:S09]  /*2310*/  ULEA UR5, UR6, UR4, 0x3 ;  /* 0x0000000406057291 */ /* 0x000fd2000f8e18ff */
[----:B------:R-:W1:Y:S02]  /*2320*/  SYNCS.PHASECHK.TRANS64.TRYWAIT P0, [UR5], R3 ;  /* 0x00000003ff0075a7 */ /* 0x000e640008001105 */
[----:B-1----:R-:W-:Y:S05]  /*2330*/  @!P0 BRA `(.L_x_36) ;  /* 0x0000008c00b88947 */ /* 0x002fea0003800000 */
.L_x_130:
[----:B------:R-:W-:-:S04]  /*2340*/  UIADD3 UR6, UPT, UPT, UR6, 0x1, URZ ;  /* 0x0000000106067890 */ /* 0x000fc8000fffe0ff */
[----:B------:R-:W-:-:S04]  /*2350*/  UISETP.NE.AND UP0, UPT, UR6, 0x6, UPT ;  /* 0x000000060600788c */ /* 0x000fc8000bf05270 */
[----:B------:R-:W-:Y:S02]  /*2360*/  USEL UR7, URZ, 0x1, UP0 ;  /* 0x00000001ff077887 */ /* 0x000fe40008000000 */
[----:B------:R-:W-:-:S04]  /*2370*/  USEL UR6, UR6, URZ, UP0 ;  /* 0x000000ff06067287 */ /* 0x000fc80008000000 */
[----:B------:R-:W-:Y:S01]  /*2380*/  ULEA UR5, UR6, UR4, 0x3 ;  /* 0x0000000406057291 */ /* 0x000fe2000f8e18ff */
[----:B------:R-:W-:-:S04]  /*2390*/  LOP3.LUT R2, R15, UR7, RZ, 0x3c, !PT ;  /* 0x000000070f027c12 */ /* 0x000fc8000f8e3cff */
[----:B-1----:R-:W-:-:S04]  /*23a0*/  SHF.L.U32 R3, R2, 0x1f, RZ ;  /* 0x0000001f02037819 */ /* 0x002fc800000006ff */
[----:B------:R-:W1:Y:S02]  /*23b0*/  SYNCS.PHASECHK.TRANS64.TRYWAIT P0, [UR5], R3 ;  /* 0x00000003ff0075a7 */ /* 0x000e640008001105 */
[----:B-1----:R-:W-:Y:S05]  /*23c0*/  @!P0 BRA `(.L_x_37) ;  /* 0x0000008c00ac8947 */ /* 0x002fea0003800000 */
.L_x_132:
        /* <DEDUP_REMOVED lines=9> */
.L_x_134:
        /* <DEDUP_REMOVED lines=9> */
.L_x_136:
        /* <DEDUP_REMOVED lines=9> */
.L_x_138:
[----:B------:R-:W-:-:S04]  /*2580*/  UIADD3 UR6, UPT, UPT, UR6, 0x1, URZ ;  /* 0x0000000106067890 */ /* 0x000fc8000fffe0ff */
[----:B------:R-:W-:-:S04]  /*2590*/  UISETP.NE.AND UP0, UPT, UR6, 0x6, UPT ;  /* 0x000000060600788c */ /* 0x000fc8000bf05270 */
[----:B------:R-:W-:Y:S02]  /*25a0*/  USEL UR5, URZ, 0x1, UP0 ;  /* 0x00000001ff057887 */ /* 0x000fe40008000000 */
[----:B------:R-:W-:-:S04]  /*25b0*/  USEL UR6, UR6, URZ, UP0 ;  /* 0x000000ff06067287 */ /* 0x000fc80008000000 */
[----:B------:R-:W-:Y:S01]  /*25c0*/  ULEA UR6, UR6, UR4, 0x3 ;  /* 0x0000000406067291 */ /* 0x000fe2000f8e18ff */
[----:B-1----:R-:W-:-:S04]  /*25d0*/  LOP3.LUT R3, R2, UR5, RZ, 0x3c, !PT ;  /* 0x0000000502037c12 */ /* 0x002fc8000f8e3cff */
[----:B------:R-:W-:Y:S01]  /*25e0*/  SHF.L.U32 R3, R3, 0x1f, RZ ;  /* 0x0000001f03037819 */ /* 0x000fe200000006ff */
[----:B----4-:R-:W-:-:S07]  /*25f0*/  IMAD.U32 R0, RZ, RZ, UR6 ;  /* 0x00000006ff007e24 */ /* 0x010fce000f8e00ff */
.L_x_41:
[----:B-1----:R1:W2:Y:S02]  /*2600*/  SYNCS.PHASECHK.TRANS64.TRYWAIT P0, [R0+URZ], R3 ;  /* 0x00000003000075a7 */ /* 0x0022a400080011ff */
[----:B--2---:R-:W-:Y:S05]  /*2610*/  @!P0 NANOSLEEP.SYNCS 0x989680 ;  /* 0x009896800000895d */ /* 0x004fea0003900000 */
[----:B------:R-:W2:Y:S02]  /*2620*/  @!P0 SYNCS.PHASECHK.TRANS64 P0, [R0+URZ], R3 ;  /* 0x00000003000085a7 */ /* 0x000ea400080010ff */
[----:B--2---:R-:W-:Y:S05]  /*2630*/  @P0 EXIT ;  /* 0x000000000000094d */ /* 0x004fea0003800000 */
[----:B------:R-:W-:Y:S05]  /*2640*/  BRA `(.L_x_41) ;  /* 0xfffffffc00ec7947 */ /* 0x000fea000383ffff */
.L_x_17:
[----:B------:R-:W-:-:S04]  /*2650*/  UISETP.NE.AND UP1, UPT, UR37, URZ, UPT ;  /* 0x000000ff2500728c */ /* 0x000fc8000bf25270 */
[----:B------:R-:W-:-:S09]  /*2660*/  UISETP.NE.OR UP1, UPT, UR8, 0x1, UP1 ;  /* 0x000000010800788c */ /* 0x000fd20008f25670 */
[----:B------:R-:W-:Y:S05]  /*2670*/  BRA.U UP1, `(.L_x_42) ;  /* 0x0000000501487547 */ /* 0x000fea000b800000 */
[----:B------:R-:W-:Y:S01]  /*2680*/  ISETP.NE.AND P2, PT, R2, RZ, PT ;  /* 0x000000ff0200720c */ /* 0x000fe20003f45270 */
[----:B------:R-:W-:Y:S01]  /*2690*/  IMAD.MOV.U32 R12, RZ, RZ, 0x1 ;  /* 0x00000001ff0c7424 */ /* 0x000fe200078e00ff */
[----:B------:R-:W-:Y:S02]  /*26a0*/  CS2R R10, SRZ ;  /* 0x00000000000a7805 */ /* 0x000fe4000001ff00 */
[----:B------:R-:W-:Y:S01]  /*26b0*/  CS2R R8, SRZ ;  /* 0x0000000000087805 */ /* 0x000fe2000001ff00 */
[----:B------:R-:W-:Y:S01]  /*26c0*/  UMOV UR4, 0x400 ;  /* 0x0000040000047882 */ /* 0x000fe20000000000 */
[----:B------:R-:W-:Y:S01]  /*26d0*/  UMOV UR6, URZ ;  /* 0x000000ff00067c82 */ /* 0x000fe20008000000 */
[----:B------:R-:W-:-:S12]  /*26e0*/  ULEA UR37, UR37, UR4, 0x18 ;  /* 0x0000000425257291 */ /* 0x000fd8000f8ec0ff */
.L_x_46:
[----:B------:R-:W-:Y:S02]  /*26f0*/  LEA R0, R8, UR37, 0x3 ;  /* 0x0000002508007c11 */ /* 0x000fe4000f8e18ff */
[----:B------:R-:W-:-:S03]  /*2700*/  SHF.L.U32 R5, R9, 0x1f, RZ ;  /* 0x0000001f09057819 */ /* 0x000fc600000006ff */
[----:B------:R-:W-:Y:S01]  /*2710*/  VIADD R4, R0, 0x100 ;  /* 0x0000010000047836 */ /* 0x000fe20000000000 */
[----:B------:R-:W1:Y:S02]  /*2720*/  SYNCS.PHASECHK.TRANS64.TRYWAIT P0, [R0+URZ+0xf0], R5 ;  /* 0x0000f005000075a7 */ /* 0x000e6400080011ff */
[----:B-1----:R-:W-:Y:S05]  /*2730*/  @!P0 BRA `(.L_x_43) ;  /* 0x0000008c00308947 */ /* 0x002fea0003800000 */
.L_x_139:
[----:B------:R-:W-:Y:S01]  /*2740*/  ULEA UR5, UR6, UR37, 0x3 ;  /* 0x0000002506057291 */ /* 0x000fe2000f8e18ff */
[----:B------:R-:W-:Y:S02]  /*2750*/  PRMT R4, RZ, 0x654, R4 ;  /* 0x00000654ff047816 */ /* 0x000fe40000000004 */
[----:B-1----:R-:W-:Y:S01]  /*2760*/  SHF.L.U32 R5, R12, 0x1f, RZ ;  /* 0x0000001f0c057819 */ /* 0x002fe200000006ff */
[----:B------:R-:W-:Y:S01]  /*2770*/  UIADD3 UR4, UPT, UPT, UR5, 0xb0, URZ ;  /* 0x000000b005047890 */ /* 0x000fe2000fffe0ff */
[----:B------:R1:W-:Y:S05]  /*2780*/  SYNCS.ARRIVE.TRANS64.RED.A1T0 RZ, [R4+URZ], RZ ;  /* 0x000000ff04ff79a7 */ /* 0x0003ea00081004ff */
[----:B------:R-:W-:Y:S01]  /*2790*/  IMAD.U32 R7, RZ, RZ, UR4 ;  /* 0x00000004ff077e24 */ /* 0x000fe2000f8e00ff */
[----:B------:R-:W2:Y:S04]  /*27a0*/  SYNCS.PHASECHK.TRANS64.TRYWAIT P0, [UR5+0xc0], R5 ;  /* 0x0000c005ff0075a7 */ /* 0x000ea80008001105 */
[----:B------:R-:W-:Y:S01]  /*27b0*/  PRMT R6, R2, 0x654, R7 ;  /* 0x0000065402067816 */ /* 0x000fe20000000007 */
[----:B-1----:R-:W-:Y:S01]  /*27c0*/  @!P2 IMAD.MOV.U32 R4, RZ, RZ, 0x10 ;  /* 0x00000010ff04a424 */ /* 0x002fe200078e00ff */
[----:B--2---:R-:W-:Y:S06]  /*27d0*/  @!P0 BRA `(.L_x_44) ;  /* 0x0000008c001c8947 */ /* 0x004fec0003800000 */
.L_x_141:
[----:B------:R-:W-:Y:S01]  /*27e0*/  ULEA UR4, UR6, UR37, 0x4 ;  /* 0x0000002506047291 */ /* 0x000fe2000f8e20ff */
[----:B------:R-:W-:Y:S01]  /*27f0*/  SEL R3, R6, R3, !P2 ;  /* 0x0000000306037207 */ /* 0x000fe20005000000 */
[----:B------:R-:W-:Y:S01]  /*2800*/  UIADD3 UR5, UPT, UPT, UR5, 0xb0, URZ ;  /* 0x000000b005057890 */ /* 0x000fe2000fffe0ff */
[----:B-1----:R-:W-:Y:S01]  /*2810*/  LEA R0, R11, UR37, 0x3 ;  /* 0x000000250b007c11 */ /* 0x002fe2000f8e18ff */
[----:B------:R-:W-:Y:S01]  /*2820*/  UIADD3 UR4, UPT, UPT, UR4, 0x120, URZ ;  /* 0x0000012004047890 */ /* 0x000fe2000fffe0ff */
[----:B------:R-:W-:Y:S01]  /*2830*/  SHF.L.U32 R5, R10, 0x1f, RZ ;  /* 0x0000001f0a057819 */ /* 0x000fe200000006ff */
[----:B------:R1:W-:Y:S01]  /*2840*/  @!P2 SYNCS.ARRIVE.TRANS64.RED RZ, [R3+URZ], R4 ;  /* 0x0000000403ffa9a7 */ /* 0x0003e200080004ff */
[----:B------:R-:W-:Y:S01]  /*2850*/  UIADD3 UR6, UPT, UPT, UR6, 0x1, URZ ;  /* 0x0000000106067890 */ /* 0x000fe2000fffe0ff */
[----:B------:R-:W-:-:S03]  /*2860*/  VIADD R8, R8, 0x1 ;  /* 0x0000000108087836 */ /* 0x000fc60000000000 */
[----:B------:R-:W-:Y:S02]  /*2870*/  UISETP.NE.AND UP0, UPT, UR6, 0x2, UPT ;  /* 0x000000020600788c */ /* 0x000fe4000bf05270 */
[----:B------:R-:W-:Y:S06]  /*2880*/  UGETNEXTWORKID.BROADCAST [UR4], [UR5] ;  /* 0x00000000040073ca */ /* 0x000fec0008000100 */
[----:B------:R-:W-:Y:S01]  /*2890*/  USEL UR4, URZ, 0x1, UP0 ;  /* 0x00000001ff047887 */ /* 0x000fe20008000000 */
[----:B------:R-:W-:Y:S01]  /*28a0*/  ISETP.NE.AND P0, PT, R8, 0x2, PT ;  /* 0x000000020800780c */ /* 0x000fe20003f05270 */
[----:B------:R-:W-:Y:S01]  /*28b0*/  USEL UR6, UR6, URZ, UP0 ;  /* 0x000000ff06067287 */ /* 0x000fe20008000000 */
[----:B------:R-:W2:Y:S03]  /*28c0*/  SYNCS.PHASECHK.TRANS64.TRYWAIT P1, [R0+URZ+0xb0], R5 ;  /* 0x0000b005000075a7 */ /* 0x000ea600080211ff */
[----:B------:R-:W-:Y:S01]  /*28d0*/  LOP3.LUT R12, R12, UR4, RZ, 0x3c, !PT ;  /* 0x000000040c0c7c12 */ /* 0x000fe2000f8e3cff */
[----:B-12---:R-:W-:Y:S07]  /*28e0*/  @!P1 BRA `(.L_x_45) ;  /* 0x0000008800f09947 */ /* 0x006fee0003800000 */
.L_x_142:
[C---:B------:R-:W-:Y:S01]  /*28f0*/  LEA R4, R11.reuse, UR37, 0x4 ;  /* 0x000000250b047c11 */ /* 0x040fe2000f8e20ff */
[----:B-1----:R-:W-:Y:S01]  /*2900*/  VIADD R0, R0, 0xc0 ;  /* 0x000000c000007836 */ /* 0x002fe20000000000 */
[----:B------:R-:W-:Y:S01]  /*2910*/  SEL R8, R8, RZ, P0 ;  /* 0x000000ff08087207 */ /* 0x000fe20000000000 */
[----:B------:R-:W-:-:S03]  /*2920*/  VIADD R11, R11, 0x1 ;  /* 0x000000010b0b7836 */ /* 0x000fc60000000000 */
[----:B------:R-:W1:Y:S01]  /*2930*/  LDS.128 R4, [R4+0x120] ;  /* 0x0001200004047984 */ /* 0x000e620000000c00 */
[----:B------:R-:W-:Y:S02]  /*2940*/  PRMT R0, RZ, 0x654, R0 ;  /* 0x00000654ff007816 */ /* 0x000fe40000000000 */
[C---:B------:R-:W-:Y:S01]  /*2950*/  ISETP.NE.AND P1, PT, R11.reuse, 0x2, PT ;  /* 0x000000020b00780c */ /* 0x040fe20003f25270 */
[----:B------:R-:W-:Y:S01]  /*2960*/  @!PT LDS RZ, [RZ] ;  /* 0x00000000fffff984 */ /* 0x000fe20000000800 */
[----:B------:R-:W-:Y:S01]  /*2970*/  @!PT LDS RZ, [RZ] ;  /* 0x00000000fffff984 */ /* 0x000fe20000000800 */
[----:B------:R-:W-:Y:S01]  /*2980*/  @!PT LDS RZ, [RZ] ;  /* 0x00000000fffff984 */ /* 0x000fe20000000800 */
[----:B------:R-:W-:Y:S01]  /*2990*/  @!PT LDS RZ, [RZ] ;  /* 0x00000000fffff984 */ /* 0x000fe20000000800 */
[----:B------:R2:W-:Y:S06]  /*29a0*/  MEMBAR.ALL.CTA ;  /* 0x0000000000007992 */ /* 0x0005ec0000008000 */
[----:B--2---:R-:W2:Y:S01]  /*29b0*/  FENCE.VIEW.ASYNC.S ;  /* 0x00000000000073c6 */ /* 0x004ea20000000000 */
[----:B------:R-:W-:Y:S01]  /*29c0*/  SEL R11, R11, RZ, P1 ;  /* 0x000000ff0b0b7207 */ /* 0x000fe20000800000 */
[----:B--2---:R2:W-:Y:S01]  /*29d0*/  SYNCS.ARRIVE.TRANS64.RED.A1T0 RZ, [R0+URZ], RZ ;  /* 0x000000ff00ff79a7 */ /* 0x0045e200081004ff */
[----:B-1----:R-:W-:-:S02]  /*29e0*/  LOP3.LUT P3, RZ, R6, 0x1, RZ, 0xc0, !PT ;  /* 0x0000000106ff7812 */ /* 0x002fc4000786c0ff */
[----:B------:R-:W-:-:S04]  /*29f0*/  SEL R5, RZ, 0x1, P1 ;  /* 0x00000001ff057807 */ /* 0x000fc80000800000 */
[----:B------:R-:W-:Y:S02]  /*2a00*/  LOP3.LUT R10, R10, R5, RZ, 0x3c, !PT ;  /* 0x000000050a0a7212 */ /* 0x000fe400078e3cff */
[----:B--2---:R-:W-:-:S04]  /*2a10*/  SEL R0, RZ, 0x1, P0 ;  /* 0x00000001ff007807 */ /* 0x004fc80000000000 */
[----:B------:R-:W-:Y:S01]  /*2a20*/  LOP3.LUT R9, R9, R0, RZ, 0x3c, !PT ;  /* 0x0000000009097212 */ /* 0x000fe200078e3cff */
[----:B------:R-:W-:Y:S06]  /*2a30*/  @P3 BRA `(.L_x_46) ;  /* 0xfffffffc002c3947 */ /* 0x000fec000383ffff */
[----:B------:R-:W-:Y:S01]  /*2a40*/  ULEA UR5, UR6, UR37, 0x3 ;  /* 0x0000002506057291 */ /* 0x000fe2000f8e18ff */
[----:B------:R-:W-:-:S08]  /*2a50*/  SHF.L.U32 R3, R12, 0x1f, RZ ;  /* 0x0000001f0c037819 */ /* 0x000fd000000006ff */
[----:B------:R-:W1:Y:S02]  /*2a60*/  SYNCS.PHASECHK.TRANS64 P0, [UR5+0xc0], R3 ;  /* 0x0000c003ff0075a7 */ /* 0x000e640008001005 */
[----:B-1----:R-:W-:Y:S05]  /*2a70*/  @P0 BRA `(.L_x_47) ;  /* 0x0000000000080947 */ /* 0x002fea0003800000 */
[----:B------:R-:W1:Y:S02]  /*2a80*/  SYNCS.PHASECHK.TRANS64.TRYWAIT P0, [UR5+0xc0], R3 ;  /* 0x0000c003ff0075a7 */ /* 0x000e640008001105 */
[----:B-1----:R-:W-:Y:S05]  /*2a90*/  @!P0 BRA `(.L_x_48) ;  /* 0x0000008800988947 */ /* 0x002fea0003800000 */
.L_x_47:
[----:B------:R-:W-:-:S04]  /*2aa0*/  UIADD3 UR4, UPT, UPT, UR6, 0x1, URZ ;  /* 0x0000000106047890 */ /* 0x000fc8000fffe0ff */
[----:B------:R-:W-:-:S04]  /*2ab0*/  UISETP.NE.AND UP0, UPT, UR4, 0x2, UPT ;  /* 0x000000020400788c */ /* 0x000fc8000bf05270 */
[----:B------:R-:W-:Y:S02]  /*2ac0*/  USEL UR7, URZ, 0x1, UP0 ;  /* 0x00000001ff077887 */ /* 0x000fe40008000000 */
[----:B------:R-:W-:-:S04]  /*2ad0*/  USEL UR4, UR4, URZ, UP0 ;  /* 0x000000ff04047287 */ /* 0x000fc80008000000 */
[----:B------:R-:W-:Y:S01]  /*2ae0*/  ULEA UR4, UR4, UR37, 0x3 ;  /* 0x0000002504047291 */ /* 0x000fe2000f8e18ff */
[----:B-1----:R-:W-:-:S04]  /*2af0*/  LOP3.LUT R3, R12, UR7, RZ, 0x3c, !PT ;  /* 0x000000070c037c12 */ /* 0x002fc8000f8e3cff */
[----:B------:R-:W-:-:S04]  /*2b00*/  SHF.L.U32 R0, R3, 0x1f, RZ ;  /* 0x0000001f03007819 */ /* 0x000fc800000006ff */
[----:B------:R-:W1:Y:S02]  /*2b10*/  SYNCS.PHASECHK.TRANS64 P0, [UR4+0xc0], R0 ;  /* 0x0000c000ff0075a7 */ /* 0x000e640008001004 */
[----:B-1----:R-:W-:Y:S05]  /*2b20*/  @P0 EXIT ;  /* 0x000000000000094d */ /* 0x002fea0003800000 */
[----:B------:R-:W-:Y:S02]  /*2b30*/  SHF.L.U32 R3, R3, 0x1f, RZ ;  /* 0x0000001f03037819 */ /* 0x000fe400000006ff */
[----:B------:R-:W-:-:S07]  /*2b40*/  MOV R0, UR4 ;  /* 0x0000000400007c02 */ /* 0x000fce0008000f00 */
.L_x_49:
[----:B-1----:R1:W2:Y:S02]  /*2b50*/  SYNCS.PHASECHK.TRANS64.TRYWAIT P0, [R0+URZ+0xc0], R3 ;  /* 0x0000c003000075a7 */ /* 0x0022a400080011ff */
[----:B--2---:R-:W-:Y:S05]  /*2b60*/  @!P0 NANOSLEEP.SYNCS 0x989680 ;  /* 0x009896800000895d */ /* 0x004fea0003900000 */
[----:B------:R-:W2:Y:S02]  /*2b70*/  @!P0 SYNCS.PHASECHK.TRANS64 P0, [R0+URZ+0xc0], R3 ;  /* 0x0000c003000085a7 */ /* 0x000ea400080010ff */
[----:B--2---:R-:W-:Y:S05]  /*2b80*/  @P0 EXIT ;  /* 0x000000000000094d */ /* 0x004fea0003800000 */
[----:B------:R-:W-:Y:S05]  /*2b90*/  BRA `(.L_x_49) ;  /* 0xfffffffc00ec7947 */ /* 0x000fea000383ffff */
.L_x_42:
[----:B------:R-:W-:-:S09]  /*2ba0*/  UISETP.NE.AND UP1, UPT, UR8, URZ, UPT ;  /* 0x000000ff0800728c */ /* 0x000fd2000bf25270 */
[----:B------:R-:W-:Y:S05]  /*2bb0*/  BRA.U UP1, `(.L_x_50) ;  /* 0x0000000d01187547 */ /* 0x000fea000b800000 */
[----:B------:R-:W-:Y:S01]  /*2bc0*/  UMOV UR4, 0x40 ;  /* 0x0000004000047882 */ /* 0x000fe20000000000 */
[----:B------:R-:W-:Y:S01]  /*2bd0*/  NOP ;  /* 0x0000000000007918 */ /* 0x000fe20000000000 */
[----:B------:R-:W-:Y:S01]  /*2be0*/  ULEA UR4, UR37, UR4, 0x18 ;  /* 0x0000000425047291 */ /* 0x000fe2000f8ec0ff */
[----:B------:R-:W-:Y:S02]  /*2bf0*/  UMOV UR5, 0x400 ;  /* 0x0000040000057882 */ /* 0x000fe40000000000 */
[----:B------:R-:W-:-:S06]  /*2c00*/  ULEA UR37, UR37, UR5, 0x18 ;  /* 0x0000000525257291 */ /* 0x000fcc000f8ec0ff */
[----:B------:R-:W1:Y:S02]  /*2c10*/  LDS.U8 R0, [UR4+0x1c] ;  /* 0x00001c04ff007984 */ /* 0x000e640008000000 */
[----:B-1----:R-:W-:-:S13]  /*2c20*/  ISETP.NE.AND P0, PT, R0, RZ, PT ;  /* 0x000000ff0000720c */ /* 0x002fda0003f05270 */
[----:B------:R-:W-:Y:S05]  /*2c30*/  @P0 BRA `(.L_x_51) ;  /* 0x0000000000580947 */ /* 0x000fea0003800000 */
[----:B------:R-:W-:-:S13]  /*2c40*/  ELECT P0, URZ, PT ;  /* 0x0000000000ff782f */ /* 0x000fda0003800000 */
[----:B------:R-:W-:Y:S05]  /*2c50*/  @!P0 BRA `(.L_x_52) ;  /* 0x0000000000608947 */ /* 0x000fea0003800000 */
[----:B------:R-:W-:Y:S01]  /*2c60*/  UMOV UR5, 0x10 ;  /* 0x0000001000057882 */ /* 0x000fe20000000000 */
[----:B------:R-:W-:Y:S01]  /*2c70*/  HFMA2 R0, -RZ, RZ, 0, 5.9604644775390625e-08 ;  /* 0x00000001ff007431 */ /* 0x000fe200000001ff */
[----:B------:R-:W-:-:S03]  /*2c80*/  MOV R2, 0xffff ;  /* 0x0000ffff00027802 */ /* 0x000fc60000000f00 */
[----:B------:R-:W-:Y:S04]  /*2c90*/  DEPBAR.LE SB1, 0x36 ;  /* 0x00009d800000791a */ /* 0x000fe80000000000 */
[----:B------:R-:W1:Y:S02]  /*2ca0*/  UTCATOMSWS.FIND_AND_SET.ALIGN UP0, UR5, UR5 ;  /* 0x00000005000575e3 */ /* 0x000e640008000800 */
[----:B-1----:R-:W-:Y:S01]  /*2cb0*/  MOV R3, UR5 ;  /* 0x0000000500037c02 */ /* 0x002fe20008000f00 */
[----:B------:R-:W-:Y:S06]  /*2cc0*/  BRA.U UP0, `(.L_x_53) ;  /* 0x0000000100187547 */ /* 0x000fec000b800000 */
.L_x_54:
[----:B------:R-:W-:Y:S05]  /*2cd0*/  NANOSLEEP 0x64 ;  /* 0x000000640000795d */ /* 0x000fea0003800000 */
[----:B------:R-:W-:-:S05]  /*2ce0*/  UMOV UR5, 0x10 ;  /* 0x0000001000057882 */ /* 0x000fca0000000000 */
[----:B------:R-:W-:Y:S04]  /*2cf0*/  DEPBAR.LE SB1, 0x36 ;  /* 0x00009d800000791a */ /* 0x000fe80000000000 */
[----:B------:R-:W1:Y:S02]  /*2d00*/  UTCATOMSWS.FIND_AND_SET.ALIGN UP0, UR5, UR5 ;  /* 0x00000005000575e3 */ /* 0x000e640008000800 */
[----:B-1----:R-:W-:Y:S01]  /*2d10*/  MOV R3, UR5 ;  /* 0x0000000500037c02 */ /* 0x002fe20008000f00 */
[----:B------:R-:W-:Y:S05]  /*2d20*/  BRA.U !UP0, `(.L_x_54) ;  /* 0xfffffffd08e87547 */ /* 0x000fea000b83ffff */
.L_x_53:
[-C--:B------:R-:W-:Y:S02]  /*2d30*/  SHF.L.U32 R2, R2, R3.reuse, RZ ;  /* 0x0000000302027219 */ /* 0x080fe400000006ff */
[----:B------:R-:W-:Y:S01]  /*2d40*/  SHF.L.U32 R0, R0, R3, RZ ;  /* 0x0000000300007219 */ /* 0x000fe200000006ff */
[----:B------:R-:W-:Y:S02]  /*2d50*/  IMAD.SHL.U32 R3, R3, 0x20, RZ ;  /* 0x0000002003037824 */ /* 0x000fe400078e00ff */
[----:B------:R1:W-:Y:S04]  /*2d60*/  ATOMS.OR RZ, [UR4+0x14], R2 ;  /* 0x00001402ffff798c */ /* 0x0003e8000b000004 */
[----:B------:R1:W-:Y:S04]  /*2d70*/  ATOMS.OR RZ, [UR4+0x18], R0 ;  /* 0x00001800ffff798c */ /* 0x0003e8000b000004 */
[----:B------:R1:W-:Y:S01]  /*2d80*/  STS [UR37+0x140], R3 ;  /* 0x00014003ff007988 */ /* 0x0003e20008000825 */
[----:B------:R-:W-:Y:S05]  /*2d90*/  BRA `(.L_x_52) ;  /* 0x0000000000107947 */ /* 0x000fea0003800000 */
.L_x_51:
[----:B------:R-:W-:Y:S02]  /*2da0*/  MOV R0, 0xffffffff ;  /* 0xffffffff00007802 */ /* 0x000fe40000000f00 */
[----:B------:R-:W-:-:S03]  /*2db0*/  MOV R2, 0x2de0 ;  /* 0x00002de000027802 */ /* 0x000fc60000000f00 */
[----:B------:R1:W-:Y:S04]  /*2dc0*/  STS [UR37+0x140], R0 ;  /* 0x00014000ff007988 */ /* 0x0003e80008000825 */
[----:B-1-3-5:R-:W-:Y:S05]  /*2dd0*/  CALL.REL.NOINC `($__internal_1_$__cuda_sm10x_tcgen05_guardrail_trap_phase_invalid_during_alloc) ;  /* 0x0000008c00ac7944 */ /* 0x02afea0003c00000 */
.L_x_52:
[----:B------:R-:W-:Y:S05]  /*2de0*/  WARPSYNC.ALL ;  /* 0x0000000000007948 */ /* 0x000fea0003800000 */
[----:B------:R-:W2:Y:S01]  /*2df0*/  S2UR UR6, SR_CgaCtaId ;  /* 0x00000000000679c3 */ /* 0x000ea20000008800 */
[----:B------:R-:W-:Y:S01]  /*2e00*/  UMOV UR4, 0x400 ;  /* 0x0000040000047882 */ /* 0x000fe20000000000 */
[----:B------:R-:W-:-:S06]  /*2e10*/  NOP ;  /* 0x0000000000007918 */ /* 0x000fcc0000000000 */
[----:B------:R-:W-:Y:S06]  /*2e20*/  BAR.ARV 0x6, 0xa0 ;  /* 0x0182800000007b1d */ /* 0x000fec0000002000 */
[----:B------:R-:W4:Y:S01]  /*2e30*/  LDCU UR7, c[0x0][0x38c] ;  /* 0x00007180ff0777ac */ /* 0x000f220008000800 */
[----:B------:R-:W-:Y:S01]  /*2e40*/  IMAD.MOV.U32 R11, RZ, RZ, 0x1 ;  /* 0x00000001ff0b7424 */ /* 0x000fe200078e00ff */
[----:B------:R-:W-:Y:S01]  /*2e50*/  CS2R R8, SRZ ;  /* 0x0000000000087805 */ /* 0x000fe2000001ff00 */
[----:B------:R-:W-:Y:S01]  /*2e60*/  IMAD.MOV.U32 R10, RZ, RZ, RZ ;  /* 0x000000ffff0a7224 */ /* 0x000fe200078e00ff */
[----:B------:R-:W-:Y:S01]  /*2e70*/  UMOV UR18, URZ ;  /* 0x000000ff00127c82 */ /* 0x000fe20008000000 */
[----:B------:R-:W-:Y:S01]  /*2e80*/  UMOV UR17, URZ ;  /* 0x000000ff00117c82 */ /* 0x000fe20008000000 */
[----:B------:R-:W-:Y:S01]  /*2e90*/  UMOV UR20, 0x0 ;  /* 0x0000000000147882 */ /* 0x000fe20000000000 */
[----:B------:R-:W-:Y:S01]  /*2ea0*/  UMOV UR21, 0x84004a0 ;  /* 0x084004a000157882 */ /* 0x000fe20000000000 */
[----:B--2---:R-:W-:Y:S01]  /*2eb0*/  ULEA UR6, UR6, UR4, 0x18 ;  /* 0x0000000406067291 */ /* 0x004fe2000f8ec0ff */
[----:B------:R-:W2:Y:S03]  /*2ec0*/  LDCU UR4, c[0x0][0x38c] ;  /* 0x00007180ff0477ac */ /* 0x000ea60008000800 */
[----:B------:R-:W-:-:S02]  /*2ed0*/  UIADD3 UR11, UPT, UPT, UR6, 0xc400, URZ ;  /* 0x0000c400060b7890 */ /* 0x000fc4000fffe0ff */
[----:B----4-:R-:W-:-:S03]  /*2ee0*/  UIADD3 UR7, UPT, UPT, UR7, 0x1f, URZ ;  /* 0x0000001f07077890 */ /* 0x010fc6000fffe0ff */
[----:B-1----:R-:W1:Y:S01]  /*2ef0*/  LDS R0, [UR6+0x140] ;  /* 0x00014006ff007984 */ /* 0x002e620008000800 */
[----:B------:R-:W-:Y:S02]  /*2f00*/  UIADD3 UR12, UPT, UPT, UR6, 0x12400, URZ ;  /* 0x00012400060c7890 */ /* 0x000fe4000fffe0ff */
[----:B------:R-:W-:Y:S02]  /*2f10*/  USHF.R.S32.HI UR5, URZ, 0x1f, UR7 ;  /* 0x0000001fff057899 */ /* 0x000fe40008011407 */
[----:B------:R-:W-:Y:S02]  /*2f20*/  USHF.R.U32.HI UR11, URZ, 0x4, UR11 ;  /* 0x00000004ff0b7899 */ /* 0x000fe4000801160b */
[----:B------:R-:W-:Y:S02]  /*2f30*/  ULEA.HI UR5, UR5, UR7, URZ, 0x5 ;  /* 0x0000000705057291 */ /* 0x000fe4000f8f28ff */
[----:B------:R-:W-:Y:S02]  /*2f40*/  USHF.R.U32.HI UR12, URZ, 0x4, UR12 ;  /* 0x00000004ff0c7899 */ /* 0x000fe4000801160c */
[----:B------:R-:W-:-:S02]  /*2f50*/  USHF.R.S32.HI UR5, URZ, 0x5, UR5 ;  /* 0x00000005ff057899 */ /* 0x000fc40008011405 */
[----:B------:R-:W-:Y:S02]  /*2f60*/  ULOP3.LUT UR11, UR11, 0x3fff, URZ, 0xc0, !UPT ;  /* 0x00003fff0b0b7892 */ /* 0x000fe4000f8ec0ff */
[----:B------:R-:W-:Y:S02]  /*2f70*/  UISETP.LT.AND UP0, UPT, UR5, 0x1, UPT ;  /* 0x000000010500788c */ /* 0x000fe4000bf01270 */
[----:B------:R-:W-:Y:S02]  /*2f80*/  ULOP3.LUT UR12, UR12, 0x3fff, URZ, 0xc0, !UPT ;  /* 0x00003fff0c0c7892 */ /* 0x000fe4000f8ec0ff */
[----:B------:R-:W-:Y:S02]  /*2f90*/  USEL UR10, UR5, 0x1, !UP0 ;  /* 0x00000001050a7887 */ /* 0x000fe4000c000000 */
[----:B------:R-:W-:Y:S02]  /*2fa0*/  ULOP3.LUT UR11, UR11, 0x10000, URZ, 0xfc, !UPT ;  /* 0x000100000b0b7892 */ /* 0x000fe4000f8efcff */
[----:B------:R-:W-:-:S02]  /*2fb0*/  ULOP3.LUT UR12, UR12, 0x10000, URZ, 0xfc, !UPT ;  /* 0x000100000c0c7892 */ /* 0x000fc4000f8efcff */
[----:B------:R-:W-:Y:S02]  /*2fc0*/  UIADD3 UR10, UPT, UPT, -UR10, URZ, URZ ;  /* 0x000000ff0a0a7290 */ /* 0x000fe4000fffe1ff */
[----:B--2---:R-:W-:Y:S01]  /*2fd0*/  UISETP.GE.AND UP3, UPT, UR4, 0x1, UPT ;  /* 0x000000010400788c */ /* 0x004fe2000bf66270 */
[----:B-1----:R-:W-:-:S15]  /*2fe0*/  R2UR UR19, R0 ;  /* 0x00000000001372ca */ /* 0x002fde00000e0000 */
.L_x_61:
[----:B------:R-:W-:Y:S02]  /*2ff0*/  LEA R0, R10, UR6, 0x3 ;  /* 0x000000060a007c11 */ /* 0x000fe4000f8e18ff */
[----:B------:R-:W-:Y:S02]  /*3000*/  SHF.L.U32 R5, R9, 0x1f, RZ ;  /* 0x0000001f09057819 */ /* 0x000fe400000006ff */
[----:B------:R-:W-:Y:S01]  /*3010*/  PLOP3.LUT P0, PT, PT, PT, UP3, 0x80, 0x8 ;  /* 0x000000000008781c */ /* 0x000fe20003f0f038 */
[----:B------:R-:W-:Y:S01]  /*3020*/  VIADD R3, R0, 0xc0 ;  /* 0x000000c000037836 */ /* 0x000fe20000000000 */
[----:B-1----:R-:W1:Y:S02]  /*3030*/  SYNCS.PHASECHK.TRANS64.TRYWAIT P1, [R0+URZ+0xb0], R5 ;  /* 0x0000b005000075a7 */ /* 0x002e6400080211ff */
[----:B-1--4-:R-:W-:Y:S09]  /*3040*/  @!P1 BRA `(.L_x_55) ;  /* 0x0000008400449947 */ /* 0x012ff20003800000 */
.L_x_144:
[----:B------:R-:W-:Y:S01]  /*3050*/  LEA R4, R10, UR6, 0x4 ;  /* 0x000000060a047c11 */ /* 0x000fe2000f8e20ff */
[----:B------:R-:W-:Y:S01]  /*3060*/  @UP3 ULEA UR4, UR17, UR6, 0x3 ;  /* 0x0000000611043291 */ /* 0x000fe2000f8e18ff */
[----:B------:R-:W-:Y:S01]  /*3070*/  PLOP3.LUT P2, PT, PT, PT, PT, 0x80, 0x8 ;  /* 0x000000000008781c */ /* 0x000fe20003f4f070 */
[----:B------:R-:W-:Y:S01]  /*3080*/  ULEA UR9, UR18, UR6, 0x3 ;  /* 0x0000000612097291 */ /* 0x000fe2000f8e18ff */
[----:B------:R-:W-:Y:S02]  /*3090*/  PRMT R3, RZ, 0x654, R3 ;  /* 0x00000654ff037816 */ /* 0x000fe40000000003 */
[----:B-1----:R-:W1:Y:S01]  /*30a0*/  LDS.128 R4, [R4+0x120] ;  /* 0x0001200004047984 */ /* 0x002e620000000c00 */
[----:B------:R-:W-:Y:S02]  /*30b0*/  @P0 SHF.L.U32 R2, R8, 0x1f, RZ ;  /* 0x0000001f08020819 */ /* 0x000fe400000006ff */
[----:B------:R-:W-:Y:S01]  /*30c0*/  SHF.L.U32 R0, R11, 0x1f, RZ ;  /* 0x0000001f0b007819 */ /* 0x000fe200000006ff */
[----:B------:R-:W-:Y:S01]  /*30d0*/  @!PT LDS RZ, [RZ] ;  /* 0x00000000fffff984 */ /* 0x000fe20000000800 */
[----:B------:R-:W-:Y:S01]  /*30e0*/  @!PT LDS RZ, [RZ] ;  /* 0x00000000fffff984 */ /* 0x000fe20000000800 */
[----:B------:R-:W-:Y:S01]  /*30f0*/  @!PT LDS RZ, [RZ] ;  /* 0x00000000fffff984 */ /* 0x000fe20000000800 */
[----:B------:R-:W-:Y:S01]  /*3100*/  @!PT LDS RZ, [RZ] ;  /* 0x00000000fffff984 */ /* 0x000fe20000000800 */
[----:B------:R2:W-:Y:S06]  /*3110*/  MEMBAR.ALL.CTA ;  /* 0x0000000000007992 */ /* 0x0005ec0000008000 */
[----:B--2---:R-:W2:Y:S02]  /*3120*/  FENCE.VIEW.ASYNC.S ;  /* 0x00000000000073c6 */ /* 0x004ea40000000000 */
[----:B--2---:R2:W-:Y:S01]  /*3130*/  SYNCS.ARRIVE.TRANS64.RED.A1T0 RZ, [R3+URZ], RZ ;  /* 0x000000ff03ff79a7 */ /* 0x0045e200081004ff */
[----:B------:R2:W4:Y:S01]  /*3140*/  @P0 SYNCS.PHASECHK.TRANS64.TRYWAIT P2, [UR4], R2 ;  /* 0x00000002ff0005a7 */ /* 0x0005220008041104 */
[----:B-1----:R-:W-:Y:S01]  /*3150*/  LOP3.LUT P1, RZ, R6, 0x1, RZ, 0xc0, !PT ;  /* 0x0000000106ff7812 */ /* 0x002fe2000782c0ff */
[----:B------:R-:W1:Y:S02]  /*3160*/  SYNCS.PHASECHK.TRANS64.TRYWAIT P0, [UR9+0xe0], R0 ;  /* 0x0000e000ff0075a7 */ /* 0x000e640008001109 */
[----:B-12-4-:R-:W-:Y:S10]  /*3170*/  @!P0 BRA `(.L_x_56) ;  /* 0x00000084000c8947 */ /* 0x016ff40003800000 */
.L_x_146:
[----:B------:R-:W-:Y:S01]  /*3180*/  IADD3 R10, PT, PT, R10, 0x1, RZ ;  /* 0x000000010a0a7810 */ /* 0x000fe20007ffe0ff */
[----:B------:R-:W-:Y:S06]  /*3190*/  BRA.U !UP3, `(.L_x_57) ;  /* 0x000000010b887547 */ /* 0x000fec000b800000 */
[----:B------:R-:W-:Y:S02]  /*31a0*/  ULEA UR8, UR18, UR19, 0x8 ;  /* 0x0000001312087291 */ /* 0x000fe4000f8e40ff */
[----:B------:R-:W-:Y:S01]  /*31b0*/  UPLOP3.LUT UP4, UPT, UPT, UPT, UPT, 0x40, 0x4 ;  /* 0x000000000004789c */ /* 0x000fe20003f8e870 */
[----:B------:R-:W-:Y:S01]  /*31c0*/  UMOV UR16, UR10 ;  /* 0x0000000a00107c82 */ /* 0x000fe20008000000 */
[----:B------:R-:W-:Y:S01]  /*31d0*/  UMOV UR15, UR5 ;  /* 0x00000005000f7c82 */ /* 0x000fe20008000000 */
[----:B------:R-:W-:-:S08]  /*31e0*/  UMOV UR14, UR17 ;  /* 0x00000011000e7c82 */ /* 0x000fd00008000000 */
.L_x_60:
[----:B------:R-:W-:Y:S02]  /*31f0*/  UIADD3 UR16, UPT, UPT, UR16, 0x1, URZ ;  /* 0x0000000110107890 */ /* 0x000fe4000fffe0ff */
[----:B--2---:R-:W-:Y:S02]  /*3200*/  ULEA UR7, UR14, UR6, 0x3 ;  /* 0x000000060e077291 */ /* 0x004fe4000f8e18ff */
[----:B------:R-:W-:Y:S01]  /*3210*/  UISETP.NE.AND UP0, UPT, UR16, URZ, UPT ;  /* 0x000000ff1000728c */ /* 0x000fe2000bf05270 */
[----:B----4-:R-:W-:Y:S10]  /*3220*/  @P2 BRA `(.L_x_58) ;  /* 0x00000000000c2947 */ /* 0x010ff40003800000 */
[----:B-1----:R-:W-:Y:S04]  /*3230*/  SHF.L.U32 R3, R8, 0x1f, RZ ;  /* 0x0000001f08037819 */ /* 0x002fe800000006ff */
[----:B------:R-:W1:Y:S02]  /*3240*/  SYNCS.PHASECHK.TRANS64.TRYWAIT P0, [UR7], R3 ;  /* 0x00000003ff0075a7 */ /* 0x000e640008001107 */
[----:B-1----:R-:W-:Y:S05]  /*3250*/  @!P0 BRA `(.L_x_59) ;  /* 0x0000008000ec8947 */ /* 0x002fea0003800000 */
.L_x_58:
[----:B------:R-:W-:Y:S01]  /*3260*/  UISETP.NE.AND UP1, UPT, UR15, 0x1, UPT ;  /* 0x000000010f00788c */ /* 0x000fe2000bf25270 */
[----:B------:R-:W-:Y:S01]  /*3270*/  PLOP3.LUT P2, PT, PT, PT, PT, 0x80, 0x8 ;  /* 0x000000000008781c */ /* 0x000fe20003f4f070 */
[----:B------:R-:W-:Y:S02]  /*3280*/  UIADD3 UR17, UPT, UPT, UR14, 0x1, URZ ;  /* 0x000000010e117890 */ /* 0x000fe4000fffe0ff */
[----:B------:R-:W-:Y:S02]  /*3290*/  ULEA UR22, UR14, UR12, 0x9 ;  /* 0x0000000c0e167291 */ /* 0x000fe4000f8e48ff */
[----:B------:R-:W-:Y:S01]  /*32a0*/  UISETP.NE.AND UP2, UPT, UR17, 0x6, UPT ;  /* 0x000000061100788c */ /* 0x000fe2000bf45270 */
[----:B------:R-:W-:Y:S01]  /*32b0*/  PLOP3.LUT P0, PT, PT, PT, UP1, 0x80, 0x8 ;  /* 0x000000000008781c */ /* 0x000fe20003f0f018 */
[----:B------:R-:W-:Y:S02]  /*32c0*/  ULEA UR24, UR14, UR11, 0x8 ;  /* 0x0000000b0e187291 */ /* 0x000fe4000f8e40ff */
[----:B------:R-:W-:Y:S02]  /*32d0*/  USEL UR13, URZ, 0x1, UP2 ;  /* 0x00000001ff0d7887 */ /* 0x000fe40009000000 */
[----:B------:R-:W-:Y:S02]  /*32e0*/  USEL UR17, UR17, URZ, UP2 ;  /* 0x000000ff11117287 */ /* 0x000fe40009000000 */
[----:B------:R-:W-:Y:S02]  /*32f0*/  UIADD3 UR7, UPT, UPT, UR7, 0x30, URZ ;  /* 0x0000003007077890 */ /* 0x000fe4000fffe0ff */
[----:B------:R-:W-:Y:S01]  /*3300*/  @UP1 ULEA UR4, UR17, UR6, 0x3 ;  /* 0x0000000611041291 */ /* 0x000fe2000f8e18ff */
[----:B------:R-:W-:Y:S01]  /*3310*/  LOP3.LUT R8, R8, UR13, RZ, 0x3c, !PT ;  /* 0x0000000d08087c12 */ /* 0x000fe2000f8e3cff */
[----:B------:R-:W-:Y:S01]  /*3320*/  UMOV UR23, 0xc0004010 ;  /* 0xc000401000177882 */ /* 0x000fe20000000000 */
[----:B------:R-:W-:Y:S01]  /*3330*/  UMOV UR25, 0xc0004010 ;  /* 0xc000401000197882 */ /* 0x000fe20000000000 */
[----:B------:R-:W-:Y:S01]  /*3340*/  UIADD3 UR15, UPT, UPT, UR15, -0x1, URZ ;  /* 0xffffffff0f0f7890 */ /* 0x000fe2000fffe0ff */
[----:B-1----:R-:W-:Y:S01]  /*3350*/  @P0 SHF.L.U32 R0, R8, 0x1f, RZ ;  /* 0x0000001f08000819 */ /* 0x002fe200000006ff */
[----:B------:R-:W-:Y:S03]  /*3360*/  UMOV UR14, UR17 ;  /* 0x00000011000e7c82 */ /* 0x000fe60008000000 */
[----:B------:R2:W4:Y:S01]  /*3370*/  @P0 SYNCS.PHASECHK.TRANS64.TRYWAIT P2, [UR4], R0 ;  /* 0x00000000ff0005a7 */ /* 0x0005220008041104 */
[----:B------:R2:W-:Y:S01]  /*3380*/  UTCIMMA gdesc[UR24], gdesc[UR22], tmem[UR8], tmem[UR20], idesc[UR21], UP4 ;  /* 0x00ff1416180075ea */ /* 0x0005e2000a000108 */
[----:B------:R-:W-:Y:S01]  /*3390*/  UPLOP3.LUT UP4, UPT, UPT, UPT, UPT, 0x80, 0x8 ;  /* 0x000000000008789c */ /* 0x000fe20003f8f070 */
[----:B------:R2:W-:Y:S01]  /*33a0*/  UTCBAR [UR7], URZ ;  /* 0x000000ff070073e9 */ /* 0x0005e200080000ff */
[----:B------:R-:W-:Y:S09]  /*33b0*/  BRA.U UP0, `(.L_x_60) ;  /* 0xfffffffd008c7547 */ /* 0x000ff2000b83ffff */
.L_x_57:
[----:B------:R-:W-:Y:S01]  /*33c0*/  UIADD3 UR18, UPT, UPT, UR18, 0x1, URZ ;  /* 0x0000000112127890 */ /* 0x000fe2000fffe0ff */
[C---:B------:R-:W-:Y:S01]  /*33d0*/  ISETP.NE.AND P0, PT, R10.reuse, 0x2, PT ;  /* 0x000000020a00780c */ /* 0x040fe20003f05270 */
[----:B------:R-:W-:Y:S02]  /*33e0*/  UIADD3 UR9, UPT, UPT, UR9, 0xd0, URZ ;  /* 0x000000d009097890 */ /* 0x000fe4000fffe0ff */
[----:B------:R-:W-:Y:S01]  /*33f0*/  UISETP.NE.AND UP0, UPT, UR18, 0x2, UPT ;  /* 0x000000021200788c */ /* 0x000fe2000bf05270 */
[----:B-12---:R-:W-:Y:S02]  /*3400*/  SEL R0, RZ, 0x1, P0 ;  /* 0x00000001ff007807 */ /* 0x006fe40000000000 */
[----:B------:R-:W-:Y:S01]  /*3410*/  SEL R10, R10, RZ, P0 ;  /* 0x000000ff0a0a7207 */ /* 0x000fe20000000000 */
[----:B------:R-:W-:Y:S01]  /*3420*/  USEL UR4, URZ, 0x1, UP0 ;  /* 0x00000001ff047887 */ /* 0x000fe20008000000 */
[----:B------:R-:W-:Y:S01]  /*3430*/  LOP3.LUT R9, R9, R0, RZ, 0x3c, !PT ;  /* 0x0000000009097212 */ /* 0x000fe200078e3cff */
[----:B------:R-:W-:Y:S01]  /*3440*/  USEL UR18, UR18, URZ, UP0 ;  /* 0x000000ff12127287 */ /* 0x000fe20008000000 */
[----:B------:R1:W-:Y:S03]  /*3450*/  UTCBAR [UR9], URZ ;  /* 0x000000ff090073e9 */ /* 0x0003e600080000ff */
[----:B------:R-:W-:Y:S01]  /*3460*/  LOP3.LUT R11, R11, UR4, RZ, 0x3c, !PT ;  /* 0x000000040b0b7c12 */ /* 0x000fe2000f8e3cff */
[----:B------:R-:W-:Y:S07]  /*3470*/  @P1 BRA `(.L_x_61) ;  /* 0xfffffff800dc1947 */ /* 0x000fee000383ffff */
[----:B------:R-:W2:Y:S01]  /*3480*/  S2UR UR4, SR_CgaCtaId ;  /* 0x00000000000479c3 */ /* 0x000ea20000008800 */
[----:B------:R-:W-:Y:S01]  /*3490*/  ELECT P0, URZ, PT ;  /* 0x0000000000ff782f */ /* 0x000fe20003800000 */
[----:B------:R-:W-:Y:S01]  /*34a0*/  IMAD.MOV.U32 R0, RZ, RZ, 0x1 ;  /* 0x00000001ff007424 */ /* 0x000fe200078e00ff */
[----:B------:R-:W-:Y:S01]  /*34b0*/  UIADD3 UR6, UPT, UPT, UR6, 0xe0, URZ ;  /* 0x000000e006067890 */ /* 0x000fe2000fffe0ff */
[----:B------:R-:W-:Y:S01]  /*34c0*/  SHF.L.U32 R3, R11, 0x1f, RZ ;  /* 0x0000001f0b037819 */ /* 0x000fe200000006ff */
[----:B------:R-:W-:-:S03]  /*34d0*/  UMOV UR5, 0x40 ;  /* 0x0000004000057882 */ /* 0x000fc60000000000 */
[----:B------:R-:W-:Y:S01]  /*34e0*/  UVIRTCOUNT.DEALLOC.SMPOOL 0x80 ;  /* 0x000000800000784c */ /* 0x000fe20000000000 */
[----:B--2---:R-:W-:Y:S02]  /*34f0*/  ULEA UR4, UR4, UR5, 0x18 ;  /* 0x0000000504047291 */ /* 0x004fe4000f8ec0ff */
[----:B------:R-:W-:-:S07]  /*3500*/  ULEA UR5, UR18, UR6, 0x3 ;  /* 0x0000000612057291 */ /* 0x000fce000f8e18ff */
[----:B------:R2:W-:Y:S02]  /*3510*/  @P0 STS.U8 [UR4+0x1c], R0 ;  /* 0x00001c00ff000988 */ /* 0x0005e40008000004 */
[----:B------:R-:W3:Y:S02]  /*3520*/  SYNCS.PHASECHK.TRANS64.TRYWAIT P0, [UR5], R3 ;  /* 0x00000003ff0075a7 */ /* 0x000ee40008001105 */
[----:B--23--:R-:W-:Y:S05]  /*3530*/  @!P0 BRA `(.L_x_62) ;  /* 0x00000080004c8947 */ /* 0x00cfea0003800000 */
.L_x_149:
[----:B------:R-:W-:-:S04]  /*3540*/  UIADD3 UR7, UPT, UPT, UR18, 0x1, URZ ;  /* 0x0000000112077890 */ /* 0x000fc8000fffe0ff */
[----:B------:R-:W-:-:S04]  /*3550*/  UISETP.NE.AND UP0, UPT, UR7, 0x2, UPT ;  /* 0x000000020700788c */ /* 0x000fc8000bf05270 */
[----:B------:R-:W-:Y:S02]  /*3560*/  USEL UR5, URZ, 0x1, UP0 ;  /* 0x00000001ff057887 */ /* 0x000fe40008000000 */
[----:B------:R-:W-:-:S04]  /*3570*/  USEL UR7, UR7, URZ, UP0 ;  /* 0x000000ff07077287 */ /* 0x000fc80008000000 */
[----:B------:R-:W-:Y:S01]  /*3580*/  ULEA UR7, UR7, UR6, 0x3 ;  /* 0x0000000607077291 */ /* 0x000fe2000f8e18ff */
[----:B--2---:R-:W-:-:S04]  /*3590*/  LOP3.LUT R3, R11, UR5, RZ, 0x3c, !PT ;  /* 0x000000050b037c12 */ /* 0x004fc8000f8e3cff */
[----:B------:R-:W-:-:S04]  /*35a0*/  SHF.L.U32 R3, R3, 0x1f, RZ ;  /* 0x0000001f03037819 */ /* 0x000fc800000006ff */
[----:B------:R-:W2:Y:S02]  /*35b0*/  SYNCS.PHASECHK.TRANS64.TRYWAIT P0, [UR7], R3 ;  /* 0x00000003ff0075a7 */ /* 0x000ea40008001107 */
[----:B--2---:R-:W-:Y:S05]  /*35c0*/  @!P0 BRA `(.L_x_63) ;  /* 0x0000008000408947 */ /* 0x004fea0003800000 */
.L_x_151:
[----:B------:R-:W-:Y:S01]  /*35d0*/  NOP ;  /* 0x0000000000007918 */ /* 0x000fe20000000000 */
[----:B--2---:R-:W2:Y:S01]  /*35e0*/  LDS R0, [UR4+0x14] ;  /* 0x00001404ff007984 */ /* 0x004ea20008000800 */
[----:B------:R-:W-:Y:S01]  /*35f0*/  ULOP3.LUT UR6, UR19, 0xffff, URZ, 0xc0, !UPT ;  /* 0x0000ffff13067892 */ /* 0x000fe2000f8ec0ff */
[----:B------:R-:W-:Y:S01]  /*3600*/  UMOV UR8, 0xffff ;  /* 0x0000ffff00087882 */ /* 0x000fe20000000000 */
[----:B------:R-:W-:Y:S02]  /*3610*/  UMOV UR5, 0x1 ;  /* 0x0000000100057882 */ /* 0x000fe40000000000 */
[----:B------:R-:W-:-:S04]  /*3620*/  USHF.R.U32.HI UR6, URZ, 0x5, UR6 ;  /* 0x00000005ff067899 */ /* 0x000fc80008011606 */
[----:B------:R-:W-:Y:S02]  /*3630*/  USHF.L.U32 UR8, UR8, UR6, URZ ;  /* 0x0000000608087299 */ /* 0x000fe400080006ff */
[----:B------:R-:W-:-:S04]  /*3640*/  USHF.L.U32 UR5, UR5, UR6, URZ ;  /* 0x0000000605057299 */ /* 0x000fc800080006ff */
[----:B--2---:R-:W-:-:S04]  /*3650*/  LOP3.LUT R0, R0, UR8, RZ, 0xc0, !PT ;  /* 0x0000000800007c12 */ /* 0x004fc8000f8ec0ff */
[----:B------:R-:W-:-:S13]  /*3660*/  ISETP.NE.AND P0, PT, R0, UR8, PT ;  /* 0x0000000800007c0c */ /* 0x000fda000bf05270 */
[----:B------:R-:W-:Y:S05]  /*3670*/  @P0 BRA `(.L_x_64) ;  /* 0x0000000000580947 */ /* 0x000fea0003800000 */
[----:B------:R-:W2:Y:S02]  /*3680*/  LDS R0, [UR4+0x18] ;  /* 0x00001804ff007984 */ /* 0x000ea40008000800 */
[----:B--2---:R-:W-:-:S04]  /*3690*/  LOP3.LUT R0, R0, UR5, RZ, 0xc0, !PT ;  /* 0x0000000500007c12 */ /* 0x004fc8000f8ec0ff */
[----:B------:R-:W-:-:S13]  /*36a0*/  ISETP.NE.AND P0, PT, R0, UR5, PT ;  /* 0x0000000500007c0c */ /* 0x000fda000bf05270 */
[----:B------:R-:W-:Y:S05]  /*36b0*/  @P0 BRA `(.L_x_65) ;  /* 0x00000000003c0947 */ /* 0x000fea0003800000 */
[----:B------:R-:W2:Y:S01]  /*36c0*/  S2R R2, SR_LANEID ;  /* 0x0000000000027919 */ /* 0x000ea20000000000 */
[----:B------:R-:W-:Y:S01]  /*36d0*/  ULOP3.LUT UR8, URZ, UR8, URZ, 0x33, !UPT ;  /* 0x00000008ff087292 */ /* 0x000fe2000f8e33ff */
[----:B------:R-:W-:Y:S01]  /*36e0*/  LOP3.LUT R4, RZ, UR5, RZ, 0x33, !PT ;  /* 0x00000005ff047c12 */ /* 0x000fe2000f8e33ff */
[----:B------:R-:W-:Y:S02]  /*36f0*/  VOTEU.ANY UR7, UPT, PT ;  /* 0x0000000000077886 */ /* 0x000fe400038e0100 */
[----:B------:R-:W-:Y:S01]  /*3700*/  UFLO.U32 UR7, UR7 ;  /* 0x00000007000772bd */ /* 0x000fe200080e0000 */
[----:B------:R-:W3:Y:S01]  /*3710*/  REDUX UR5, R4 ;  /* 0x00000000040573c4 */ /* 0x000ee20000000000 */
[----:B------:R-:W-:-:S06]  /*3720*/  IMAD.U32 R0, RZ, RZ, UR8 ;  /* 0x00000008ff007e24 */ /* 0x000fcc000f8e00ff */
[----:B------:R1:W-:Y:S01]  /*3730*/  UTCATOMSWS.AND URZ, UR8 ;  /* 0x0000000800ff79e3 */ /* 0x0003e20008000000 */
[----:B------:R-:W4:Y:S01]  /*3740*/  REDUX UR6, R0 ;  /* 0x00000000000673c4 */ /* 0x000f220000000000 */
[----:B--2---:R-:W-:Y:S01]  /*3750*/  ISETP.EQ.U32.AND P0, PT, R2, UR7, PT ;  /* 0x0000000702007c0c */ /* 0x004fe2000bf02070 */
[----:B---3--:R-:W-:Y:S01]  /*3760*/  IMAD.U32 R2, RZ, RZ, UR5 ;  /* 0x00000005ff027e24 */ /* 0x008fe2000f8e00ff */
[----:B----4-:R-:W-:-:S11]  /*3770*/  MOV R3, UR6 ;  /* 0x0000000600037c02 */ /* 0x010fd60008000f00 */
[----:B------:R1:W-:Y:S04]  /*3780*/  @P0 ATOMS.AND RZ, [UR4+0x14], R3 ;  /* 0x00001403ffff098c */ /* 0x0003e8000a800004 */
[----:B------:R1:W-:Y:S01]  /*3790*/  @P0 ATOMS.AND RZ, [UR4+0x18], R2 ;  /* 0x00001802ffff098c */ /* 0x0003e2000a800004 */
[----:B------:R-:W-:Y:S05]  /*37a0*/  BRA `(.L_x_66) ;  /* 0x0000000000147947 */ /* 0x000fea0003800000 */
.L_x_65:
[----:B------:R-:W-:Y:S02]  /*37b0*/  MOV R2, 0x37d0 ;  /* 0x000037d000027802 */ /* 0x000fe40000000f00 */
[----:B-1--45:R-:W-:Y:S05]  /*37c0*/  CALL.REL.NOINC `($__internal_0_$__cuda_sm10x_tcgen05_guardrail_trap_col_being_dealloced_not_returned_by_alloc) ;  /* 0x0000008400247944 */ /* 0x032fea0003c00000 */
[----:B------:R-:W-:Y:S05]  /*37d0*/  BRA `(.L_x_66) ;  /* 0x0000000000087947 */ /* 0x000fea0003800000 */
.L_x_64:
[----:B------:R-:W-:Y:S02]  /*37e0*/  MOV R2, 0x3800 ;  /* 0x0000380000027802 */ /* 0x000fe40000000f00 */
[----:B-1--45:R-:W-:Y:S05]  /*37f0*/  CALL.REL.NOINC `($__internal_2_$__cuda_sm10x_tcgen05_guardrail_trap_unallocated_columns_being_dealloced) ;  /* 0x0000008400307944 */ /* 0x032fea0003c00000 */
.L_x_66:
[----:B------:R-:W-:Y:S01]  /*3800*/  NOP ;  /* 0x0000000000007918 */ /* 0x000fe20000000000 */
[----:B-1----:R-:W-:Y:S05]  /*3810*/  EXIT ;  /* 0x000000000000794d */ /* 0x002fea0003800000 */
.L_x_50:
[----:B------:R-:W-:-:S09]  /*3820*/  UISETP.NE.OR UP2, UPT, UR8, 0x3, !UP2 ;  /* 0x000000030800788c */ /* 0x000fd2000d745670 */
[----:B------:R-:W-:Y:S05]  /*3830*/  BRA.U UP2, `(.L_x_67) ;  /* 0x0000001102147547 */ /* 0x000fea000b800000 */
[----:B------:R-:W1:Y:S01]  /*3840*/  LDC R0, c[0x0][0xb30] ;  /* 0x0002cc00ff007b82 */ /* 0x000e620000000800 */
[----:B------:R-:W2:Y:S01]  /*3850*/  LDCU.64 UR8, c[0x0][0x888] ;  /* 0x00011100ff0877ac */ /* 0x000ea20008000a00 */
[----:B------:R-:W-:Y:S02]  /*3860*/  HFMA2 R29, -RZ, RZ, 0, 0 ;  /* 0x00000000ff1d7431 */ /* 0x000fe400000001ff */
[----:B------:R-:W-:Y:S01]  /*3870*/  IMAD.MOV.U32 R31, RZ, RZ, 0x1 ;  /* 0x00000001ff1f7424 */ /* 0x000fe200078e00ff */
[----:B------:R-:W-:Y:S01]  /*3880*/  MOV R23, 0x2000 ;  /* 0x0000200000177802 */ /* 0x000fe20000000f00 */
[----:B------:R-:W4:Y:S01]  /*3890*/  LDCU.64 UR4, c[0x0][0x890] ;  /* 0x00011200ff0477ac */ /* 0x000f220008000a00 */
[----:B------:R-:W-:Y:S01]  /*38a0*/  IMAD.MOV.U32 R30, RZ, RZ, RZ ;  /* 0x000000ffff1e7224 */ /* 0x000fe200078e00ff */
[----:B------:R-:W3:Y:S01]  /*38b0*/  LDC R19, c[0x0][0x370] ;  /* 0x0000dc00ff137b82 */ /* 0x000ee20000000800 */
[----:B------:R-:W-:Y:S01]  /*38c0*/  UMOV UR7, 0x400 ;  /* 0x0000040000077882 */ /* 0x000fe20000000000 */
[----:B------:R-:W-:-:S02]  /*38d0*/  UPLOP3.LUT UP1, UPT, UPT, UPT, UPT, 0x40, 0x4 ;  /* 0x000000000004789c */ /* 0x000fc40003f2e870 */
[----:B------:R-:W-:-:S04]  /*38e0*/  ULEA UR7, UR37, UR7, 0x18 ;  /* 0x0000000725077291 */ /* 0x000fc8000f8ec0ff */
[----:B------:R-:W3:Y:S01]  /*38f0*/  LDC R2, c[0x0][0xb0c] ;  /* 0x0002c300ff027b82 */ /* 0x000ee20000000800 */
[----:B------:R-:W-:Y:S02]  /*3900*/  UIADD3 UR13, UPT, UPT, UR7, 0x78, URZ ;  /* 0x00000078070d7890 */ /* 0x000fe4000fffe0ff */
[----:B--2---:R-:W-:Y:S02]  /*3910*/  UISETP.NE.U32.AND UP2, UPT, UR8, URZ, UPT ;  /* 0x000000ff0800728c */ /* 0x004fe4000bf45070 */
[----:B------:R-:W-:Y:S02]  /*3920*/  UIADD3 UR33, UPT, UPT, UR7, 0x60, URZ ;  /* 0x0000006007217890 */ /* 0x000fe4000fffe0ff */
[----:B----4-:R-:W-:Y:S01]  /*3930*/  UISETP.NE.U32.AND UP3, UPT, UR4, URZ, UPT ;  /* 0x000000ff0400728c */ /* 0x010fe2000bf65070 */
[----:B------:R-:W2:Y:S01]  /*3940*/  LDC R18, c[0x0][0xb20] ;  /* 0x0002c800ff127b82 */ /* 0x000ea20000000800 */
[----:B-1----:R-:W-:Y:S01]  /*3950*/  ISETP.NE.AND P1, PT, R0, 0x1, PT ;  /* 0x000000010000780c */ /* 0x002fe20003f25270 */
[----:B------:R-:W-:-:S02]  /*3960*/  UISETP.NE.AND.EX UP2, UPT, UR9, URZ, UPT, UP2 ;  /* 0x000000ff0900728c */ /* 0x000fc4000bf45320 */
[----:B------:R-:W-:Y:S02]  /*3970*/  UIADD3 UR25, UPT, UPT, UR7, 0x68, URZ ;  /* 0x0000006807197890 */ /* 0x000fe4000fffe0ff */
[----:B------:R-:W-:Y:S02]  /*3980*/  UIADD3 UR17, UPT, UPT, UR7, 0x70, URZ ;  /* 0x0000007007117890 */ /* 0x000fe4000fffe0ff */
[----:B------:R-:W1:Y:S01]  /*3990*/  LDC.64 R32, c[0x0][0x348] ;  /* 0x0000d200ff207b82 */ /* 0x000e620000000a00 */
[----:B------:R-:W-:Y:S02]  /*39a0*/  UPRMT UR13, UR37, 0x654, UR13 ;  /* 0x00000654250d7896 */ /* 0x000fe4000800000d */
[----:B------:R-:W-:-:S05]  /*39b0*/  UISETP.NE.AND.EX UP3, UPT, UR5, URZ, UPT, UP3 ;  /* 0x000000ff0500728c */ /* 0x000fca000bf65330 */
[----:B------:R-:W4:Y:S08]  /*39c0*/  LDC.64 R16, c[0x0][0xb10] ;  /* 0x0002c400ff107b82 */ /* 0x000f300000000a00 */
[----:B------:R-:W1:Y:S08]  /*39d0*/  LDC.64 R6, c[0x0][0xb18] ;  /* 0x0002c600ff067b82 */ /* 0x000e700000000a00 */
[----:B------:R-:W1:Y:S08]  /*39e0*/  LDC.64 R4, c[0x0][0xb28] ;  /* 0x0002ca00ff047b82 */ /* 0x000e700000000a00 */
[----:B--23--:R-:W1:Y:S02]  /*39f0*/  LDC R22, c[0x0][0x374] ;  /* 0x0000dd00ff167b82 */ /* 0x00ce640000000800 */
.L_x_78:
[C---:B------:R-:W-:Y:S02]  /*3a00*/  LEA R0, R30.reuse, UR7, 0x3 ;  /* 0x000000071e007c11 */ /* 0x040fe4000f8e18ff */
[----:B------:R-:W-:Y:S02]  /*3a10*/  SHF.L.U32 R3, R29, 0x1f, RZ ;  /* 0x0000001f1d037819 */ /* 0x000fe400000006ff */
[----:B------:R-:W-:Y:S02]  /*3a20*/  LEA R24, R30, UR7, 0x4 ;  /* 0x000000071e187c11 */ /* 0x000fe4000f8e20ff */
[----:B--2---:R-:W2:Y:S02]  /*3a30*/  SYNCS.PHASECHK.TRANS64.TRYWAIT P0, [R0+URZ+0xb0], R3 ;  /* 0x0000b003000075a7 */ /* 0x004ea400080011ff */
[----:B--2---:R-:W-:Y:S05]  /*3a40*/  @!P0 BRA `(.L_x_68) ;  /* 0x0000007c00388947 */ /* 0x004fea0003800000 */
.L_x_152:
[----:B------:R-:W-:Y:S01]  /*3a50*/  ISETP.GE.AND P0, PT, R72, 0x1, PT ;  /* 0x000000014800780c */ /* 0x000fe20003f06270 */
[----:B------:R-:W3:Y:S01]  /*3a60*/  LDS.128 R24, [R24+0x120] ;  /* 0x0001200018187984 */ /* 0x000ee20000000c00 */
[----:B--2---:R-:W-:Y:S01]  /*3a70*/  VIADD R0, R0, 0xc0 ;  /* 0x000000c000007836 */ /* 0x004fe20000000000 */
[----:B------:R-:W-:Y:S01]  /*3a80*/  @!PT LDS RZ, [RZ] ;  /* 0x00000000fffff984 */ /* 0x000fe20000000800 */
[----:B------:R-:W-:Y:S01]  /*3a90*/  @!PT LDS RZ, [RZ] ;  /* 0x00000000fffff984 */ /* 0x000fe20000000800 */
[----:B------:R-:W-:Y:S01]  /*3aa0*/  @!PT LDS RZ, [RZ] ;  /* 0x00000000fffff984 */ /* 0x000fe20000000800 */
[----:B------:R-:W-:Y:S01]  /*3ab0*/  @!PT LDS RZ, [RZ] ;  /* 0x00000000fffff984 */ /* 0x000fe20000000800 */
[----:B------:R2:W-:Y:S06]  /*3ac0*/  MEMBAR.ALL.CTA ;  /* 0x0000000000007992 */ /* 0x0005ec0000008000 */
[----:B--2---:R-:W2:Y:S01]  /*3ad0*/  FENCE.VIEW.ASYNC.S ;  /* 0x00000000000073c6 */ /* 0x004ea20000000000 */
[----:B------:R-:W-:Y:S04]  /*3ae0*/  PRMT R0, RZ, 0x654, R0 ;  /* 0x00000654ff007816 */ /* 0x000fe80000000000 */
[----:B--2---:R2:W-:Y:S01]  /*3af0*/  SYNCS.ARRIVE.TRANS64.RED.A1T0 RZ, [R0+URZ], RZ ;  /* 0x000000ff00ff79a7 */ /* 0x0045e200081004ff */
[----:B---3--:R-:W-:Y:S11]  /*3b00*/  LOP3.LUT P3, RZ, R26, 0x1, RZ, 0xc0, !PT ;  /* 0x000000011aff7812 */ /* 0x008ff6000786c0ff */
[----:B------:R-:W-:Y:S02]  /*3b10*/  @!UPT UIADD3 URZ, UPT, UPT, URZ, URZ, URZ ;  /* 0x000000fffffff290 */ /* 0x000fe4000fffe0ff */
[----:B------:R-:W-:Y:S02]  /*3b20*/  @P3 MOV R13, R24 ;  /* 0x00000018000d3202 */ /* 0x000fe40000000f00 */
[----:B------:R-:W-:Y:S01]  /*3b30*/  @P3 LOP3.LUT R8, R25, 0xffff, RZ, 0xc0, !PT ;  /* 0x0000ffff19083812 */ /* 0x000fe200078ec0ff */
[----:B--2---:R-:W-:Y:S06]  /*3b40*/  @!P0 BRA `(.L_x_69) ;  /* 0x0000000000a48947 */ /* 0x004fec0003800000 */
[----:B-1----:R-:W-:Y:S01]  /*3b50*/  IMAD.HI.U32 R35, R22, R7, RZ ;  /* 0x0000000716237227 */ /* 0x002fe200078e00ff */
[----:B------:R-:W-:Y:S02]  /*3b60*/  ISETP.NE.AND P0, PT, R6, 0x1, PT ;  /* 0x000000010600780c */ /* 0x000fe40003f05270 */
[----:B------:R-:W-:Y:S01]  /*3b70*/  ISETP.NE.AND P2, PT, R72, 0x1, PT ;  /* 0x000000014800780c */ /* 0x000fe20003f45270 */
[----:B----4-:R-:W-:Y:S01]  /*3b80*/  IMAD.HI.U32 R34, R19, R16, RZ ;  /* 0x0000001013227227 */ /* 0x010fe200078e00ff */
[----:B------:R-:W-:Y:S02]  /*3b90*/  SHF.R.U32.HI R35, RZ, R18, R35 ;  /* 0x00000012ff237219 */ /* 0x000fe40000011623 */
[----:B------:R-:W-:Y:S01]  /*3ba0*/  ISETP.NE.AND P4, PT, R2, 0x1, PT ;  /* 0x000000010200780c */ /* 0x000fe20003f85270 */
[----:B------:R-:W-:Y:S01]  /*3bb0*/  IMAD.HI.U32 R36, R13, R16, RZ ;  /* 0x000000100d247227 */ /* 0x000fe200078e00ff */
[----:B------:R-:W-:Y:S02]  /*3bc0*/  SHF.R.U32.HI R34, RZ, R17, R34 ;  /* 0x00000011ff227219 */ /* 0x000fe40000011622 */
[----:B------:R-:W-:Y:S01]  /*3bd0*/  SEL R3, R22, R35, !P0 ;  /* 0x0000002316037207 */ /* 0x000fe20004000000 */
[C---:B------:R-:W-:Y:S01]  /*3be0*/  IMAD.HI.U32 R35, R8.reuse, R7, RZ ;  /* 0x0000000708237227 */ /* 0x040fe200078e00ff */
[----:B------:R-:W-:Y:S02]  /*3bf0*/  SEL R11, R19, R34, !P4 ;  /* 0x00000022130b7207 */ /* 0x000fe40006000000 */
[----:B------:R-:W-:Y:S01]  /*3c00*/  SHF.R.U32.HI R36, RZ, R17, R36 ;  /* 0x00000011ff247219 */ /* 0x000fe20000011624 */
[----:B------:R-:W-:Y:S01]  /*3c10*/  IMAD.HI.U32 R38, R3, R4, RZ ;  /* 0x0000000403267227 */ /* 0x000fe200078e00ff */
[----:B------:R-:W-:Y:S03]  /*3c20*/  SHF.R.U32.HI R35, RZ, R18, R35 ;  /* 0x00000012ff237219 */ /* 0x000fe60000011623 */
[----:B------:R-:W-:Y:S01]  /*3c30*/  IMAD.HI.U32 R34, R11, R4, RZ ;  /* 0x000000040b227227 */ /* 0x000fe200078e00ff */
[----:B------:R-:W-:Y:S02]  /*3c40*/  @P2 SHF.R.U32.HI R3, RZ, R5, R38 ;  /* 0x00000005ff032219 */ /* 0x000fe40000011626 */
[----:B------:R-:W-:Y:S02]  /*3c50*/  SEL R9, R8, R35, !P0 ;  /* 0x0000002308097207 */ /* 0x000fe40004000000 */
[----:B------:R-:W-:Y:S01]  /*3c60*/  @P2 SHF.R.U32.HI R11, RZ, R5, R34 ;  /* 0x00000005ff0b2219 */ /* 0x000fe20000011622 */
[C---:B------:R-:W-:Y:S01]  /*3c70*/  IMAD R10, R72.reuse, R3, RZ ;  /* 0x00000003480a7224 */ /* 0x040fe200078e02ff */
[----:B------:R-:W-:Y:S01]  /*3c80*/  SEL R3, R13, R36, !P4 ;  /* 0x000000240d037207 */ /* 0x000fe20006000000 */
[C---:B------:R-:W-:Y:S03]  /*3c90*/  IMAD.HI.U32 R14, R9.reuse, R4, RZ ;  /* 0x00000004090e7227 */ /* 0x040fe600078e00ff */
[----:B------:R-:W-:Y:S01]  /*3ca0*/  ISETP.GE.AND P0, PT, R9, R10, PT ;  /* 0x0000000a0900720c */ /* 0x000fe20003f06270 */
[C---:B------:R-:W-:Y:S01]  /*3cb0*/  IMAD R12, R72.reuse, R11, RZ ;  /* 0x0000000b480c7224 */ /* 0x040fe200078e02ff */
[-C--:B------:R-:W-:Y:S04]  /*3cc0*/  SHF.R.U32.HI R14, RZ, R5.reuse, R14 ;  /* 0x00000005ff0e7219 */ /* 0x080fe8000001160e */
[----:B------:R-:W-:Y:S02]  /*3cd0*/  ISETP.GE.OR P0, PT, R3, R12, P0 ;  /* 0x0000000c0300720c */ /* 0x000fe40000706670 */
[----:B------:R-:W-:Y:S05]  /*3ce0*/  SEL R15, R9, R14, !P2 ;  /* 0x0000000e090f7207 */ /* 0x000fea0005000000 */
[----:B------:R-:W-:Y:S04]  /*3cf0*/  IMAD.MOV R14, RZ, RZ, -R15 ;  /* 0x000000ffff0e7224 */ /* 0x000fe800078e0a0f */
[----:B------:R-:W-:Y:S02]  /*3d00*/  IMAD R14, R72, R14, R9 ;  /* 0x0000000e480e7224 */ /* 0x000fe400078e0209 */
[C---:B------:R-:W-:Y:S05]  /*3d10*/  @!P0 IMAD.HI.U32 R10, R3.reuse, R4, RZ ;  /* 0x00000004030a8227 */ /* 0x040fea00078e00ff */
[----:B------:R-:W-:Y:S04]  /*3d20*/  @!P0 SHF.R.U32.HI R10, RZ, R5, R10 ;  /* 0x00000005ff0a8219 */ /* 0x000fe8000001160a */
[----:B------:R-:W-:Y:S01]  /*3d30*/  @!P0 SEL R0, R3, R10, !P2 ;  /* 0x0000000a03008207 */ /* 0x000fe20005000000 */
[----:B------:R-:W-:Y:S03]  /*3d40*/  IMAD.MOV R10, RZ, RZ, -R3 ;  /* 0x000000ffff0a7224 */ /* 0x000fe600078e0a03 */
[----:B------:R-:W-:Y:S01]  /*3d50*/  @!P0 IADD3 R15, PT, PT, R15, -R0, RZ ;  /* 0x800000000f0f8210 */ /* 0x000fe20007ffe0ff */
[----:B------:R-:W-:Y:S01]  /*3d60*/  @!P0 IMAD R0, R11, R14, R0 ;  /* 0x0000000e0b008224 */ /* 0x000fe200078e0200 */
[----:B------:R-:W-:Y:S01]  /*3d70*/  IADD3 R11, PT, PT, -R9, RZ, RZ ;  /* 0x000000ff090b7210 */ /* 0x000fe20007ffe1ff */
[----:B------:R-:W-:Y:S02]  /*3d80*/  IMAD R13, R2, R10, R13 ;  /* 0x0000000a020d7224 */ /* 0x000fe400078e020d */
[----:B------:R-:W-:Y:S02]  /*3d90*/  @!P0 IMAD R9, R15, R72, R3 ;  /* 0x000000480f098224 */ /* 0x000fe400078e0203 */
[----:B------:R-:W-:Y:S02]  /*3da0*/  @!P0 IMAD.MOV.U32 R3, RZ, RZ, R0 ;  /* 0x000000ffff038224 */ /* 0x000fe400078e0000 */
[----:B------:R-:W-:Y:S02]  /*3db0*/  IMAD R8, R6, R11, R8 ;  /* 0x0000000b06087224 */ /* 0x000fe400078e0208 */
[----:B------:R-:W-:Y:S02]  /*3dc0*/  IMAD R13, R3, R2, R13 ;  /* 0x00000002030d7224 */ /* 0x000fe400078e020d */
[----:B------:R-:W-:Y:S02]  /*3dd0*/  IMAD R8, R9, R6, R8 ;  /* 0x0000000609087224 */ /* 0x000fe400078e0208 */
.L_x_69:
[----:B------:R-:W-:Y:S05]  /*3de0*/  BRA.U UP1, `(.L_x_70) ;  /* 0x0000000101107547 */ /* 0x000fea000b800000 */
[----:B------:R-:W-:Y:S04]  /*3df0*/  MOV R0, UR6 ;  /* 0x0000000600007c02 */ /* 0x000fe80008000f00 */
[----:B------:R-:W-:Y:S04]  /*3e00*/  SHF.L.U32 R3, R0, 0x1f, RZ ;  /* 0x0000001f00037819 */ /* 0x000fe800000006ff */
[----:B------:R-:W2:Y:S02]  /*3e10*/  SYNCS.PHASECHK.TRANS64.TRYWAIT P0, [UR7+0xa8], R3 ;  /* 0x0000a803ff0075a7 */ /* 0x000ea40008001107 */
[----:B--2---:R-:W-:Y:S05]  /*3e20*/  @!P0 BRA `(.L_x_71) ;  /* 0x0000007800548947 */ /* 0x004fea0003800000 */
.L_x_70:
[----:B------:R-:W-:Y:S02]  /*3e30*/  R2UR UR35, R21 ;  /* 0x00000000152372ca */ /* 0x000fe400000e0000 */
[----:B------:R-:W-:Y:S02]  /*3e40*/  R2UR UR34, R20 ;  /* 0x00000000142272ca */ /* 0x000fe400000e0000 */
[----:B------:R-:W-:Y:S02]  /*3e50*/  ISETP.NE.U32.AND P2, PT, RZ, UR4, PT ;  /* 0x00000004ff007c0c */ /* 0x000fe4000bf45070 */
[----:B------:R-:W-:Y:S02]  /*3e60*/  SHF.L.U32 R12, R31, 0x1f, RZ ;  /* 0x0000001f1f0c7819 */ /* 0x000fe400000006ff */
[----:B------:R-:W-:Y:S05]  /*3e70*/  ISETP.NE.AND.EX P2, PT, RZ, UR5, PT, P2 ;  /* 0x00000005ff007c0c */ /* 0x000fea000bf45320 */
[----:B------:R-:W-:Y:S02]  /*3e80*/  USHF.L.U32 UR35, UR35, 0x7, URZ ;  /* 0x0000000723237899 */ /* 0x000fe400080006ff */
[----:B------:R-:W-:Y:S01]  /*3e90*/  USHF.L.U32 UR34, UR34, 0x8, URZ ;  /* 0x0000000822227899 */ /* 0x000fe200080006ff */
[----:B------:R-:W-:Y:S11]  /*3ea0*/  BRA.U !UP3, `(.L_x_72) ;  /* 0x000000010b347547 */ /* 0x000ff6000b800000 */
[----:B------:R-:W-:Y:S01]  /*3eb0*/  UPLOP3.LUT UP0, UPT, UPT, UPT, UP2, 0x80, 0x8 ;  /* 0x000000000008789c */ /* 0x000fe20003f0f020 */
[----:B--2---:R-:W-:Y:S02]  /*3ec0*/  HFMA2 R0, -RZ, RZ, 0, 5.9604644775390625e-08 ;  /* 0x00000001ff007431 */ /* 0x004fe400000001ff */
[----:B------:R-:W-:Y:S03]  /*3ed0*/  IMAD.MOV.U32 R151, RZ, RZ, 0x1 ;  /* 0x00000001ff977424 */ /* 0x000fe600078e00ff */
[----:B------:R-:W-:Y:S05]  /*3ee0*/  PLOP3.LUT P0, PT, PT, PT, UP0, 0x80, 0x8 ;  /* 0x000000000008781c */ /* 0x000fea0003f0f008 */
[----:B------:R-:W2:Y:S01]  /*3ef0*/  @UP0 LDCU.64 UR10, c[0x0][0x888] ;  /* 0x00011100ff0a07ac */ /* 0x000ea20008000a00 */
[----:B------:R-:W-:Y:S07]  /*3f00*/  @UP0 UIMAD UR8, UR36, UR4, URZ ;  /* 0x00000004240802a4 */ /* 0x000fee000f8e02ff */
[----:B------:R-:W-:Y:S01]  /*3f10*/  @!P0 PRMT R151, R0, 0x7610, R151 ;  /* 0x0000761000978816 */ /* 0x000fe20000000097 */
[----:B--2---:R-:W-:Y:S03]  /*3f20*/  @UP0 UIMAD.WIDE UR10, UR8, 0x4, UR10 ;  /* 0x00000004080a08a5 */ /* 0x004fe6000f8e020a */
[----:B------:R-:W2:Y:S03]  /*3f30*/  @!UP0 LDCU UR8, c[0x0][0x880] ;  /* 0x00011000ff0887ac */ /* 0x000ea60008000800 */
[----:B------:R-:W-:Y:S01]  /*3f40*/  IMAD.U32 R10, RZ, RZ, UR10 ;  /* 0x0000000aff0a7e24 */ /* 0x000fe2000f8e00ff */
[----:B------:R-:W-:Y:S05]  /*3f50*/  MOV R11, UR11 ;  /* 0x0000000b000b7c02 */ /* 0x000fea0008000f00 */
[----:B-----5:R3:W5:Y:S02]  /*3f60*/  @P0 LDG.E R82, desc[UR46][R10.64] ;  /* 0x0000002e0a520981 */ /* 0x020764000c1e1900 */
[----:B--23--:R-:W-:Y:S07]  /*3f70*/  @!P0 IMAD.U32 R82, RZ, RZ, UR8 ;  /* 0x00000008ff528e24 */ /* 0x00cfee000f8e00ff */
.L_x_72:
[----:B-----5:R-:W-:Y:S01]  /*3f80*/  @!P2 ISETP.EQ.AND P0, PT, R82, RZ, PT ;  /* 0x000000ff5200a20c */ /* 0x020fe20003f02270 */
[----:B------:R-:W-:Y:S01]  /*3f90*/  @!UPT UIADD3 URZ, UPT, UPT, URZ, URZ, URZ ;  /* 0x000000fffffff290 */ /* 0x000fe2000fffe0ff */
[----:B------:R-:W-:Y:S11]  /*3fa0*/  @!P2 BRA `(.L_x_73) ;  /* 0x000000000014a947 */ /* 0x000ff60003800000 */
[----:B------:R-:W-:Y:S02]  /*3fb0*/  LOP3.LUT P2, RZ, R151, 0xff, RZ, 0xc0, !PT ;  /* 0x000000ff97ff7812 */ /* 0x000fe4000784c0ff */
[----:B------:R-:W-:Y:S04]  /*3fc0*/  PLOP3.LUT P0, PT, PT, PT, UP0, 0x80, 0x8 ;  /* 0x000000000008781c */ /* 0x000fe80003f0f008 */
[----:B------:R-:W-:Y:S07]  /*3fd0*/  PLOP3.LUT P0, PT, P0, PT, PT, 0x8, 0x80 ;  /* 0x000000000080781c */ /* 0x000fee000070e170 */
[----:B------:R-:W-:Y:S11]  /*3fe0*/  @P2 ISETP.EQ.AND P0, PT, R82, RZ, PT ;  /* 0x000000ff5200220c */ /* 0x000ff60003f02270 */
[----:B------:R-:W-:Y:S02]  /*3ff0*/  @!UPT UIADD3 URZ, UPT, UPT, URZ, URZ, URZ ;  /* 0x000000fffffff290 */ /* 0x000fe4000fffe0ff */
.L_x_73:
[----:B------:R-:W3:Y:S01]  /*4000*/  SYNCS.PHASECHK.TRANS64.TRYWAIT P2, [UR7+0x80], R12 ;  /* 0x0000800cff0075a7 */ /* 0x000ee20008041107 */
[----:B------:R-:W-:Y:S04]  /*4010*/  ELECT P4, URZ, PT ;  /* 0x0000000000ff782f */ /* 0x000fe80003880000 */
[----:B------:R-:W-:Y:S11]  /*4020*/  PLOP3.LUT P4, PT, P0, P4, PT, 0xf2, 0x2f ;  /* 0x00000000002f781c */ /* 0x000ff60000789e72 */
[----:B------:R-:W-:Y:S02]  /*4030*/  @!UPT UIADD3 URZ, UPT, UPT, URZ, URZ, URZ ;  /* 0x000000fffffff290 */ /* 0x000fe4000fffe0ff */
[----:B-1----:R-:W-:Y:S05]  /*4040*/  @!P4 IADD3 R9, P0, PT, R32, 0x580, RZ ;  /* 0x000005802009c810 */ /* 0x002fea0007f1e0ff */
[----:B--2---:R-:W-:Y:S01]  /*4050*/  @!P4 IMAD.X R0, RZ, RZ, R33, P0 ;  /* 0x000000ffff00c224 */ /* 0x004fe200000e0621 */
[----:B---3--:R-:W-:Y:S07]  /*4060*/  @!P2 BRA `(.L_x_74) ;  /* 0x0000007400dca947 */ /* 0x008fee0003800000 */
.L_x_155:
[----:B------:R-:W-:Y:S01]  /*4070*/  @!P4 R2UR UR8, R0 ;  /* 0x000000000008c2ca */ /* 0x000fe200000e0000 */
[----:B------:R-:W-:Y:S01]  /*4080*/  VOTEU.ALL UP1, P4 ;  /* 0x0000000000ff7886 */ /* 0x000fe20002020000 */
[----:B------:R-:W-:Y:S01]  /*4090*/  @!P4 R2UR UR9, R9 ;  /* 0x000000000909c2ca */ /* 0x000fe200000e0000 */
[----:B------:R-:W-:Y:S01]  /*40a0*/  @!P4 IMAD.MOV.U32 R0, RZ, RZ, 0x2000 ;  /* 0x00002000ff00c424 */ /* 0x000fe200078e00ff */
[----:B------:R-:W-:Y:S01]  /*40b0*/  UMOV UR10, 0x0 ;  /* 0x00000000000a7882 */ /* 0x000fe20000000000 */
[----:B------:R-:W-:Y:S01]  /*40c0*/  UMOV UR11, 0x10000000 ;  /* 0x10000000000b7882 */ /* 0x000fe20000000000 */
[----:B------:R-:W-:Y:S01]  /*40d0*/  @!UP1 UIADD3 UR32, UPT, UPT, UR7, 0x200, URZ ;  /* 0x0000020007209890 */ /* 0x000fe2000fffe0ff */
[----:B------:R-:W-:Y:S01]  /*40e0*/  @!P4 IADD3 R9, P0, PT, R32, 0x580, RZ ;  /* 0x000005802009c810 */ /* 0x000fe20007f1e0ff */
[----:B------:R-:W-:Y:S05]  /*40f0*/  VOTEU.ALL UP1, P4 ;  /* 0x0000000000ff7886 */ /* 0x000fea0002020000 */
[----:B------:R-:W-:Y:S01]  /*4100*/  IMAD.U32 R11, RZ, RZ, UR8 ;  /* 0x00000008ff0b7e24 */ /* 0x000fe2000f8e00ff */
[----:B------:R-:W-:Y:S01]  /*4110*/  UPRMT UR8, UR37, 0x654, UR33 ;  /* 0x0000065425087896 */ /* 0x000fe20008000021 */
[----:B------:R-:W-:Y:S03]  /*4120*/  IMAD.U32 R10, RZ, RZ, UR9 ;  /* 0x00000009ff0a7e24 */ /* 0x000fe6000f8e00ff */
[----:B------:R-:W-:Y:S02]  /*4130*/  @!P4 R2UR UR15, R11 ;  /* 0x000000000b0fc2ca */ /* 0x000fe400000e0000 */
[----:B------:R-:W-:Y:S11]  /*4140*/  @!P4 R2UR UR14, R10 ;  /* 0x000000000a0ec2ca */ /* 0x000ff600000e0000 */
[----:B------:R-:W-:Y:S02]  /*4150*/  @!UPT UIADD3 URZ, UPT, UPT, URZ, URZ, URZ ;  /* 0x000000fffffff290 */ /* 0x000fe4000fffe0ff */
[----:B------:R2:W-:Y:S01]  /*4160*/  @!UP1 UTMALDG.3D [UR32], [UR14], desc[UR10] ;  /* 0x00000a200e0095b4 */ /* 0x0005e20008011000 */
[----:B------:R3:W-:Y:S01]  /*4170*/  @!P4 SYNCS.ARRIVE.TRANS64.RED.A0TR RZ, [UR7+0x60], R0 ;  /* 0x00006000ffffc9a7 */ /* 0x0007e20008300407 */
[----:B------:R-:W-:Y:S01]  /*4180*/  SYNCS.ARRIVE.TRANS64.RED.A1T0 RZ, [UR8], RZ ;  /* 0x000000ffffff79a7 */ /* 0x000fe20008100408 */
[----:B---3--:R-:W-:Y:S01]  /*4190*/  @!P4 IMAD.X R0, RZ, RZ, R33, P0 ;  /* 0x000000ffff00c224 */ /* 0x008fe200000e0621 */
[----:B------:R-:W3:Y:S02]  /*41a0*/  SYNCS.PHASECHK.TRANS64.TRYWAIT P2, [UR7+0x88], R12 ;  /* 0x0000880cff0075a7 */ /* 0x000ee40008041107 */
[----:B--23--:R-:W-:Y:S05]  /*41b0*/  @!P2 BRA `(.L_x_75) ;  /* 0x0000007400a0a947 */ /* 0x00cfea0003800000 */
.L_x_157:
        /* <DEDUP_REMOVED lines=8> */
[----:B------:R-:W-:Y:S01]  /*4240*/  @!UP1 UIADD3 UR24, UPT, UPT, UR7, 0x2200, URZ ;  /* 0x0000220007189890 */ /* 0x000fe2000fffe0ff */
[----:B------:R-:W-:Y:S01]  /*4250*/  VOTEU.ALL UP1, P4 ;  /* 0x0000000000ff7886 */ /* 0x000fe20002020000 */
[----:B------:R-:W-:Y:S01]  /*4260*/  UMOV UR27, UR35 ;  /* 0x00000023001b7c82 */ /* 0x000fe20008000000 */
[----:B------:R-:W-:Y:S02]  /*4270*/  UMOV UR28, UR36 ;  /* 0x00000024001c7c82 */ /* 0x000fe40008000000 */
[----:B------:R-:W-:Y:S01]  /*4280*/  IMAD.U32 R11, RZ, RZ, UR8 ;  /* 0x00000008ff0b7e24 */ /* 0x000fe2000f8e00ff */
[----:B------:R-:W-:Y:S01]  /*4290*/  UPRMT UR8, UR37, 0x654, UR25 ;  /* 0x0000065425087896 */ /* 0x000fe20008000019 */
[----:B------:R-:W-:Y:S02]  /*42a0*/  IMAD.U32 R10, RZ, RZ, UR9 ;  /* 0x00000009ff0a7e24 */ /* 0x000fe4000f8e00ff */
[----:B------:R-:W-:Y:S01]  /*42b0*/  @!P4 IMAD.X R20, RZ, RZ, R33, P0 ;  /* 0x000000ffff14c224 */ /* 0x000fe200000e0621 */
[----:B------:R-:W-:Y:S02]  /*42c0*/  @!P4 R2UR UR15, R11 ;  /* 0x000000000b0fc2ca */ /* 0x000fe400000e0000 */
[----:B------:R-:W-:Y:S11]  /*42d0*/  @!P4 R2UR UR14, R10 ;  /* 0x000000000a0ec2ca */ /* 0x000ff600000e0000 */
[----:B------:R-:W-:Y:S02]  /*42e0*/  @!UPT UIADD3 URZ, UPT, UPT, URZ, URZ, URZ ;  /* 0x000000fffffff290 */ /* 0x000fe4000fffe0ff */
[----:B------:R2:W-:Y:S01]  /*42f0*/  @!UP1 UTMALDG.3D [UR24], [UR14], desc[UR10] ;  /* 0x00000a180e0095b4 */ /* 0x0005e20008011000 */
[----:B------:R2:W-:Y:S01]  /*4300*/  @!P4 SYNCS.ARRIVE.TRANS64.RED.A0TR RZ, [UR7+0x68], R0 ;  /* 0x00006800ffffc9a7 */ /* 0x0005e20008300407 */
[----:B------:R-:W-:Y:S01]  /*4310*/  SYNCS.ARRIVE.TRANS64.RED.A1T0 RZ, [UR8], RZ ;  /* 0x000000ffffff79a7 */ /* 0x000fe20008100408 */
[----:B------:R-:W3:Y:S02]  /*4320*/  SYNCS.PHASECHK.TRANS64.TRYWAIT P2, [UR7+0x90], R12 ;  /* 0x0000900cff0075a7 */ /* 0x000ee40008041107 */
[----:B--23--:R-:W-:Y:S05]  /*4330*/  @!P2 BRA `(.L_x_76) ;  /* 0x000000740058a947 */ /* 0x00cfea0003800000 */
.L_x_159:
[----:B------:R-:W2:Y:S01]  /*4340*/  LDC.64 R14, c[0x0][0xb10] ;  /* 0x0002c400ff0e7b82 */ /* 0x000ea20000000a00 */
[----:B------:R-:W-:Y:S01]  /*4350*/  @!P4 R2UR UR8, R20 ;  /* 0x000000001408c2ca */ /* 0x000fe200000e0000 */
[----:B------:R-:W-:Y:S01]  /*4360*/  VOTEU.ALL UP1, P4 ;  /* 0x0000000000ff7886 */ /* 0x000fe20002020000 */
[----:B------:R-:W-:Y:S01]  /*4370*/  @!P4 R2UR UR9, R21 ;  /* 0x000000001509c2ca */ /* 0x000fe200000e0000 */
[----:B------:R-:W-:Y:S01]  /*4380*/  UMOV UR10, 0x0 ;  /* 0x00000000000a7882 */ /* 0x000fe20000000000 */
[----:B------:R-:W-:Y:S03]  /*4390*/  UMOV UR11, 0x10000000 ;  /* 0x10000000000b7882 */ /* 0x000fe60000000000 */
[----:B------:R-:W3:Y:S01]  /*43a0*/  LDC.64 R10, c[0x0][0xb18] ;  /* 0x0002c600ff0a7b82 */ /* 0x000ee20000000a00 */
[----:B------:R-:W-:Y:S01]  /*43b0*/  @!UP1 UIADD3 UR18, UPT, UPT, UR34, 0x80, URZ ;  /* 0x0000008022129890 */ /* 0x000fe2000fffe0ff */
[----:B------:R-:W-:Y:S01]  /*43c0*/  @P3 SHF.R.U32.HI R28, RZ, 0x10, R25 ;  /* 0x00000010ff1c3819 */ /* 0x000fe20000011619 */
[----:B------:R-:W-:Y:S01]  /*43d0*/  @!UP1 UIADD3 UR16, UPT, UPT, UR7, 0x4200, URZ ;  /* 0x0000420007109890 */ /* 0x000fe2000fffe0ff */
[----:B------:R-:W-:Y:S01]  /*43e0*/  VIADD R30, R30, 0x1 ;  /* 0x000000011e1e7836 */ /* 0x000fe20000000000 */
[----:B------:R-:W-:Y:S03]  /*43f0*/  VOTEU.ALL UP1, P4 ;  /* 0x0000000000ff7886 */ /* 0x000fe60002020000 */
[----:B------:R-:W5:Y:S01]  /*4400*/  @!P1 LDC R0, c[0x0][0xb20] ;  /* 0x0002c800ff009b82 */ /* 0x000f620000000800 */
[----:B------:R-:W-:Y:S01]  /*4410*/  UMOV UR19, UR35 ;  /* 0x0000002300137c82 */ /* 0x000fe20008000000 */
[----:B------:R-:W-:Y:S01]  /*4420*/  IMAD.U32 R21, RZ, RZ, UR8 ;  /* 0x00000008ff157e24 */ /* 0x000fe2000f8e00ff */
[----:B------:R-:W-:Y:S05]  /*4430*/  UMOV UR20, UR36 ;  /* 0x0000002400147c82 */ /* 0x000fea0008000000 */
[----:B-1----:R-:W1:Y:S01]  /*4440*/  @!P1 LDC R3, c[0x0][0xb0c] ;  /* 0x0002c300ff039b82 */ /* 0x002e620000000800 */
[----:B------:R-:W-:Y:S01]  /*4450*/  IMAD.U32 R20, RZ, RZ, UR9 ;  /* 0x00000009ff147e24 */ /* 0x000fe2000f8e00ff */
[----:B------:R-:W-:Y:S01]  /*4460*/  UPRMT UR8, UR37, 0x654, UR17 ;  /* 0x0000065425087896 */ /* 0x000fe20008000011 */
[----:B------:R-:W-:Y:S03]  /*4470*/  @!P4 R2UR UR15, R21 ;  /* 0x00000000150fc2ca */ /* 0x000fe600000e0000 */
[----:B------:R-:W-:Y:S01]  /*4480*/  @!P4 R2UR UR14, R20 ;  /* 0x00000000140ec2ca */ /* 0x000fe200000e0000 */
[----:B------:R-:W-:Y:S11]  /*4490*/  @!P4 IMAD.MOV.U32 R20, RZ, RZ, 0x2000 ;  /* 0x00002000ff14c424 */ /* 0x000ff600078e00ff */
[----:B------:R-:W-:Y:S01]  /*44a0*/  @!UPT UIADD3 URZ, UPT, UPT, URZ, URZ, URZ ;  /* 0x000000fffffff290 */ /* 0x000fe2000fffe0ff */
[----:B------:R1:W-:Y:S01]  /*44b0*/  @!UP1 UTMALDG.3D [UR16], [UR14], desc[UR10] ;  /* 0x00000a100e0095b4 */ /* 0x0003e20008011000 */
[----:B------:R1:W-:Y:S02]  /*44c0*/  @!P4 SYNCS.ARRIVE.TRANS64.RED.A0TR RZ, [UR7+0x70], R20 ;  /* 0x00007014ffffc9a7 */ /* 0x0003e40008300407 */
[----:B-1----:R-:W-:Y:S01]  /*44d0*/  @!P1 ISETP.NE.AND P2, PT, R3, 0x1, PT ;  /* 0x000000010300980c */ /* 0x002fe20003f45270 */
[C---:B--2---:R-:W-:Y:S01]  /*44e0*/  @!P1 IMAD.HI.U32 R14, R13.reuse, R14, RZ ;  /* 0x0000000e0d0e9227 */ /* 0x044fe200078e00ff */
[----:B---3--:R-:W-:Y:S03]  /*44f0*/  @!P1 ISETP.NE.AND P0, PT, R10, 0x1, PT ;  /* 0x000000010a00980c */ /* 0x008fe60003f05270 */
[C---:B------:R-:W-:Y:S01]  /*4500*/  @!P1 IMAD.HI.U32 R11, R8.reuse, R11, RZ ;  /* 0x0000000b080b9227 */ /* 0x040fe200078e00ff */
[----:B------:R-:W-:Y:S04]  /*4510*/  @!P1 SHF.R.U32.HI R14, RZ, R15, R14 ;  /* 0x0000000fff0e9219 */ /* 0x000fe8000001160e */
[----:B-----5:R-:W-:Y:S01]  /*4520*/  @!P1 SHF.R.U32.HI R9, RZ, R0, R11 ;  /* 0x00000000ff099219 */ /* 0x020fe2000001160b */
[----:B------:R-:W-:Y:S01]  /*4530*/  SYNCS.ARRIVE.TRANS64.RED.A1T0 RZ, [UR8], RZ ;  /* 0x000000ffffff79a7 */ /* 0x000fe20008100408 */
[----:B------:R-:W-:Y:S02]  /*4540*/  @!P1 SEL R14, R13, R14, !P2 ;  /* 0x0000000e0d0e9207 */ /* 0x000fe40005000000 */
[----:B------:R-:W-:Y:S01]  /*4550*/  @!P1 SEL R9, R8, R9, !P0 ;  /* 0x0000000908099207 */ /* 0x000fe20004000000 */
[----:B------:R-:W1:Y:S04]  /*4560*/  SYNCS.PHASECHK.TRANS64.TRYWAIT P5, [UR7+0x98], R12 ;  /* 0x0000980cff0075a7 */ /* 0x000e6800080a1107 */
[----:B------:R-:W-:Y:S02]  /*4570*/  @!P1 IMAD.IADD R0, R9, 0x1, -R14 ;  /* 0x0000000109009824 */ /* 0x000fe400078e0a0e */
[----:B------:R-:W-:Y:S02]  /*4580*/  @!P1 IMAD.IADD R9, R14, 0x1, -R9 ;  /* 0x000000010e099824 */ /* 0x000fe400078e0a09 */
[----:B------:R-:W-:Y:S02]  /*4590*/  @!P1 IMAD R13, R0, R3, R13 ;  /* 0x00000003000d9224 */ /* 0x000fe400078e020d */
[----:B------:R-:W-:Y:S01]  /*45a0*/  @!P1 IMAD R8, R9, R10, R8 ;  /* 0x0000000a09089224 */ /* 0x000fe200078e0208 */
[----:B-1----:R-:W-:Y:S06]  /*45b0*/  @!P5 BRA `(.L_x_77) ;  /* 0x0000007000d0d947 */ /* 0x002fec0003800000 */
.L_x_161:
[----:B-1----:R-:W-:Y:S01]  /*45c0*/  @!P4 IADD3 R3, P0, PT, R32, 0x580, RZ ;  /* 0x000005802003c810 */ /* 0x002fe20007f1e0ff */
[----:B------:R-:W-:Y:S01]  /*45d0*/  VOTEU.ALL UP1, P4 ;  /* 0x0000000000ff7886 */ /* 0x000fe20002020000 */
[----:B------:R-:W-:Y:S01]  /*45e0*/  UMOV UR18, 0x0 ;  /* 0x0000000000127882 */ /* 0x000fe20000000000 */
[----:B------:R-:W-:Y:S01]  /*45f0*/  UMOV UR19, 0x10000000 ;  /* 0x1000000000137882 */ /* 0x000fe20000000000 */
[----:B------:R-:W-:Y:S01]  /*4600*/  @!P4 R2UR UR9, R3 ;  /* 0x000000000309c2ca */ /* 0x000fe200000e0000 */
[----:B------:R-:W-:Y:S01]  /*4610*/  @!P4 IMAD.X R0, RZ, RZ, R33, P0 ;  /* 0x000000ffff00c224 */ /* 0x000fe200000e0621 */
[----:B------:R-:W-:Y:S01]  /*4620*/  @!UP1 UIADD3 UR10, UPT, UPT, UR34, 0xc0, URZ ;  /* 0x000000c0220a9890 */ /* 0x000fe2000fffe0ff */
[----:B------:R-:W-:Y:S01]  /*4630*/  ISETP.NE.AND P0, PT, R30, 0x2, PT ;  /* 0x000000021e00780c */ /* 0x000fe20003f05270 */
[----:B------:R-:W-:Y:S01]  /*4640*/  UMOV UR11, UR35 ;  /* 0x00000023000b7c82 */ /* 0x000fe20008000000 */
[----:B------:R-:W-:Y:S01]  /*4650*/  UMOV UR12, UR36 ;  /* 0x00000024000c7c82 */ /* 0x000fe20008000000 */
[----:B------:R-:W-:Y:S01]  /*4660*/  @!P4 R2UR UR8, R0 ;  /* 0x000000000008c2ca */ /* 0x000fe200000e0000 */
[----:B------:R-:W-:Y:S01]  /*4670*/  IMAD.IADD R20, R8, 0x1, R150 ;  /* 0x0000000108147824 */ /* 0x000fe200078e0296 */
[----:B------:R-:W-:Y:S01]  /*4680*/  @P3 R2UR UR36, R28 ;  /* 0x000000001c2432ca */ /* 0x000fe200000e0000 */
[----:B------:R-:W-:Y:S01]  /*4690*/  IMAD.IADD R21, R13, 0x1, R152 ;  /* 0x000000010d157824 */ /* 0x000fe200078e0298 */
[----:B------:R-:W-:Y:S02]  /*46a0*/  SEL R0, RZ, 0x1, P0 ;  /* 0x00000001ff007807 */ /* 0x000fe40000000000 */
[----:B------:R-:W-:Y:S01]  /*46b0*/  LOP3.LUT R31, R31, 0x1, RZ, 0x3c, !PT ;  /* 0x000000011f1f7812 */ /* 0x000fe200078e3cff */
[----:B------:R-:W-:Y:S01]  /*46c0*/  IMAD.U32 R10, RZ, RZ, UR9 ;  /* 0x00000009ff0a7e24 */ /* 0x000fe2000f8e00ff */
[----:B------:R-:W-:Y:S01]  /*46d0*/  @!UP1 UIADD3 UR9, UPT, UPT, UR7, 0x78, URZ ;  /* 0x0000007807099890 */ /* 0x000fe2000fffe0ff */
[----:B------:R-:W-:Y:S02]  /*46e0*/  LOP3.LUT R29, R29, R0, RZ, 0x3c, !PT ;  /* 0x000000001d1d7212 */ /* 0x000fe400078e3cff */
[----:B------:R-:W-:Y:S02]  /*46f0*/  SEL R30, R30, RZ, P0 ;  /* 0x000000ff1e1e7207 */ /* 0x000fe40000000000 */
[----:B------:R-:W-:Y:S01]  /*4700*/  IMAD.U32 R11, RZ, RZ, UR8 ;  /* 0x00000008ff0b7e24 */ /* 0x000fe2000f8e00ff */
[----:B------:R-:W-:Y:S01]  /*4710*/  @!P4 R2UR UR14, R10 ;  /* 0x000000000a0ec2ca */ /* 0x000fe200000e0000 */
[----:B------:R-:W-:Y:S01]  /*4720*/  @!UP1 UIADD3 UR8, UPT, UPT, UR7, 0x6200, URZ ;  /* 0x0000620007089890 */ /* 0x000fe2000fffe0ff */
[----:B------:R-:W-:Y:S02]  /*4730*/  VOTEU.ALL UP1, P4 ;  /* 0x0000000000ff7886 */ /* 0x000fe40002020000 */
[----:B------:R-:W-:Y:S11]  /*4740*/  @!P4 R2UR UR15, R11 ;  /* 0x000000000b0fc2ca */ /* 0x000ff600000e0000 */
[----:B------:R-:W-:Y:S02]  /*4750*/  @!UPT UIADD3 URZ, UPT, UPT, URZ, URZ, URZ ;  /* 0x000000fffffff290 */ /* 0x000fe4000fffe0ff */
[----:B------:R2:W-:Y:S01]  /*4760*/  @!UP1 UTMALDG.3D [UR8], [UR14], desc[UR18] ;  /* 0x000012080e0095b4 */ /* 0x0005e20008011000 */
[----:B------:R2:W-:Y:S01]  /*4770*/  @!P4 SYNCS.ARRIVE.TRANS64.RED.A0TR RZ, [UR7+0x78], R23 ;  /* 0x00007817ffffc9a7 */ /* 0x0005e20008300407 */
[----:B------:R-:W-:Y:S01]  /*4780*/  UPLOP3.LUT UP1, UPT, UPT, UPT, UPT, 0x80, 0x8 ;  /* 0x000000000008789c */ /* 0x000fe20003f2f070 */
[----:B------:R-:W-:Y:S01]  /*4790*/  SYNCS.ARRIVE.TRANS64.RED.A1T0 RZ, [UR13], RZ ;  /* 0x000000ffffff79a7 */ /* 0x000fe2000810040d */
[----:B------:R-:W-:Y:S09]  /*47a0*/  @P3 BRA `(.L_x_78) ;  /* 0xfffffff000943947 */ /* 0x000ff2000383ffff */
[----:B------:R-:W-:-:S04]  /*47b0*/  SHF.L.U32 R3, R31, 0x1f, RZ ;  /* 0x0000001f1f037819 */ /* 0x000fc800000006ff */
[----:B------:R-:W1:Y:S02]  /*47c0*/  SYNCS.PHASECHK.TRANS64.TRYWAIT P0, [UR7+0x80], R3 ;  /* 0x00008003ff0075a7 */ /* 0x000e640008001107 */
[----:B-1----:R-:W-:Y:S05]  /*47d0*/  @!P0 BRA `(.L_x_79) ;  /* 0x0000007000608947 */ /* 0x002fea0003800000 */
.L_x_163:
[----:B------:R-:W3:Y:S02]  /*47e0*/  SYNCS.PHASECHK.TRANS64.TRYWAIT P0, [UR7+0x88], R3 ;  /* 0x00008803ff0075a7 */ /* 0x000ee40008001107 */
[----:B---3--:R-:W-:Y:S05]  /*47f0*/  @!P0 BRA `(.L_x_80) ;  /* 0x0000007000708947 */ /* 0x008fea0003800000 */
.L_x_165:
[----:B------:R-:W3:Y:S02]  /*4800*/  SYNCS.PHASECHK.TRANS64.TRYWAIT P0, [UR7+0x90], R3 ;  /* 0x00009003ff0075a7 */ /* 0x000ee40008001107 */
[----:B---3--:R-:W-:Y:S05]  /*4810*/  @!P0 BRA `(.L_x_81) ;  /* 0x0000007000808947 */ /* 0x008fea0003800000 */
.L_x_167:
[----:B-1----:R-:W-:-:S07]  /*4820*/  MOV R0, UR7 ;  /* 0x0000000700007c02 */ /* 0x002fce0008000f00 */
.L_x_82:
[----:B-1----:R-:W-:-:S04]  /*4830*/  SHF.L.U32 R3, R31, 0x1f, RZ ;  /* 0x0000001f1f037819 */ /* 0x002fc800000006ff */
[----:B------:R1:W3:Y:S03]  /*4840*/  SYNCS.PHASECHK.TRANS64.TRYWAIT P0, [R0+URZ+0x98], R3 ;  /* 0x00009803000075a7 */ /* 0x0002e600080011ff */
[----:B---3--:R-:W-:Y:S05]  /*4850*/  @!P0 NANOSLEEP.SYNCS 0x989680 ;  /* 0x009896800000895d */ /* 0x008fea0003900000 */
[----:B------:R-:W3:Y:S02]  /*4860*/  @!P0 SYNCS.PHASECHK.TRANS64 P0, [R0+URZ+0x98], R3 ;  /* 0x00009803000085a7 */ /* 0x000ee400080010ff */
[----:B--23--:R-:W-:Y:S05]  /*4870*/  @P0 EXIT ;  /* 0x000000000000094d */ /* 0x00cfea0003800000 */
[----:B------:R-:W-:Y:S05]  /*4880*/  BRA `(.L_x_82) ;  /* 0xfffffffc00e87947 */ /* 0x000fea000383ffff */
.L_x_67:
[----:B------:R-:W-:-:S06]  /*4890*/  UISETP.GE.AND UP1, UPT, UR8, 0x4, UPT ;  /* 0x000000040800788c */ /* 0x000fcc000bf26270 */
[----:B------:R-:W-:-:S13]  /*48a0*/  PLOP3.LUT P0, PT, PT, PT, UP1, 0x80, 0x8 ;  /* 0x000000000008781c */ /* 0x000fda0003f0f018 */
[----:B------:R-:W-:Y:S05]  /*48b0*/  @!P0 EXIT ;  /* 0x000000000000894d */ /* 0x000fea0003800000 */
[----:B------:R-:W-:Y:S01]  /*48c0*/  BAR.SYNC.DEFER_BLOCKING 0x6, 0xa0 ;  /* 0x0182800000007b1d */ /* 0x000fe20000010000 */
[C---:B------:R-:W-:Y:S01]  /*48d0*/  IMAD.U32 R79, R167.reuse, 0x10000, RZ ;  /* 0x00010000a74f7824 */ /* 0x040fe200078e00ff */
[C---:B------:R-:W-:Y:S01]  /*48e0*/  R2P PR, R167.reuse, 0x6 ;  /* 0x00000006a7007804 */ /* 0x040fe20000000000 */
[----:B------:R-:W-:Y:S01]  /*48f0*/  IMAD.SHL.U32 R2, R167, 0x40, RZ ;  /* 0x00000040a7027824 */ /* 0x000fe200078e00ff */
[----:B------:R-:W-:Y:S01]  /*4900*/  CS2R R160, SRZ ;  /* 0x0000000000a07805 */ /* 0x000fe2000001ff00 */
[----:B------:R-:W-:Y:S01]  /*4910*/  IMAD.MOV.U32 R164, RZ, RZ, 0x20 ;  /* 0x00000020ffa47424 */ /* 0x000fe200078e00ff */
[----:B------:R-:W-:Y:S02]  /*4920*/  UMOV UR49, 0x400 ;  /* 0x0000040000317882 */ /* 0x000fe40000000000 */
[----:B------:R-:W1:Y:S01]  /*4930*/  LDC R157, c[0x0][0x370] ;  /* 0x0000dc00ff9d7b82 */ /* 0x000e620000000800 */
[----:B------:R-:W-:Y:S01]  /*4940*/  ULEA UR49, UR37, UR49, 0x18 ;  /* 0x0000003125317291 */ /* 0x000fe2000f8ec0ff */
[----:B------:R-:W-:Y:S01]  /*4950*/  LOP3.LUT R79, R79, 0x600000, RZ, 0xc0, !PT ;  /* 0x006000004f4f7812 */ /* 0x000fe200078ec0ff */
[----:B------:R-:W-:Y:S01]  /*4960*/  IMAD.SHL.U32 R153, R167, 0x8, RZ ;  /* 0x00000008a7997824 */ /* 0x000fe200078e00ff */
[----:B------:R-:W-:Y:S01]  /*4970*/  LOP3.LUT R4, R2, 0x180, RZ, 0xc0, !PT ;  /* 0x0000018002047812 */ /* 0x000fe200078ec0ff */
[----:B------:R-:W-:Y:S01]  /*4980*/  IMAD.MOV.U32 R165, RZ, RZ, 0x10 ;  /* 0x00000010ffa57424 */ /* 0x000fe200078e00ff */
[----:B------:R-:W-:Y:S01]  /*4990*/  SEL R164, R164, 0xffffffe0, !P2 ;  /* 0xffffffe0a4a47807 */ /* 0x000fe20005000000 */
[----:B------:R-:W-:Y:S01]  /*49a0*/  UIADD3 UR4, UPT, UPT, UR49, 0x8200, URZ ;  /* 0x0000820031047890 */ /* 0x000fe2000fffe0ff */
[----:B------:R-:W2:Y:S01]  /*49b0*/  LDC R74, c[0x0][0xb0c] ;  /* 0x0002c300ff4a7b82 */ /* 0x000ea20000000800 */
[----:B------:R-:W-:Y:S01]  /*49c0*/  LOP3.LUT R153, R4, 0x30, R153, 0xf8, !PT ;  /* 0x0000003004997812 */ /* 0x000fe200078ef899 */
[----:B------:R-:W-:Y:S01]  /*49d0*/  IMAD.MOV.U32 R76, RZ, RZ, RZ ;  /* 0x000000ffff4c7224 */ /* 0x000fe200078e00ff */
[----:B------:R-:W-:Y:S01]  /*49e0*/  SEL R165, R165, 0xfffffff0, !P1 ;  /* 0xfffffff0a5a57807 */ /* 0x000fe20004800000 */
[----:B------:R-:W-:Y:S01]  /*49f0*/  IMAD.MOV.U32 R162, RZ, RZ, RZ ;  /* 0x000000ffffa27224 */ /* 0x000fe200078e00ff */
[----:B------:R-:W-:Y:S01]  /*4a00*/  LOP3.LUT R153, R153, 0x1e40, R2, 0xf8, !PT ;  /* 0x00001e4099997812 */ /* 0x000fe200078ef802 */
[----:B------:R-:W-:Y:S01]  /*4a10*/  IMAD.MOV.U32 R169, RZ, RZ, RZ ;  /* 0x000000ffffa97224 */ /* 0x000fe200078e00ff */
[----:B------:R-:W-:Y:S01]  /*4a20*/  LOP3.LUT R167, R167, 0x60, RZ, 0xc0, !PT ;  /* 0x00000060a7a77812 */ /* 0x000fe200078ec0ff */
[----:B------:R-:W4:Y:S01]  /*4a30*/  LDC R155, c[0x0][0xb20] ;  /* 0x0002c800ff9b7b82 */ /* 0x000f220000000800 */
[----:B------:R-:W3:Y:S01]  /*4a40*/  LDS R0, [UR49+0x140] ;  /* 0x00014031ff007984 */ /* 0x000ee20008000800 */
[----:B------:R-:W-:Y:S01]  /*4a50*/  IMAD.MOV.U32 R159, RZ, RZ, RZ ;  /* 0x000000ffff9f7224 */ /* 0x000fe200078e00ff */
[----:B------:R-:W1:Y:S01]  /*4a60*/  LDCU.64 UR52, c[0x0][0x348] ;  /* 0x00006900ff3477ac */ /* 0x000e620008000a00 */
[----:B------:R-:W-:Y:S01]  /*4a70*/  IMAD.U32 R166, RZ, RZ, UR4 ;  /* 0x00000004ffa67e24 */ /* 0x000fe2000f8e00ff */
[----:B------:R-:W1:Y:S03]  /*4a80*/  LDCU.64 UR38, c[0x0][0x888] ;  /* 0x00011100ff2677ac */ /* 0x000e660008000a00 */
[----:B------:R-:W1:Y:S01]  /*4a90*/  LDC R73, c[0x0][0xb30] ;  /* 0x0002cc00ff497b82 */ /* 0x000e620000000800 */
[----:B------:R-:W1:Y:S01]  /*4aa0*/  LDCU.64 UR44, c[0x0][0x890] ;  /* 0x00011200ff2c77ac */ /* 0x000e620008000a00 */
[----:B------:R-:W-:-:S06]  /*4ab0*/  UIADD3 UR48, UPT, UPT, UR49, 0x200, URZ ;  /* 0x0000020031307890 */ /* 0x000fcc000fffe0ff */
[----:B------:R-:W1:Y:S08]  /*4ac0*/  LDC.64 R148, c[0x0][0xb10] ;  /* 0x0002c400ff947b82 */ /* 0x000e700000000a00 */
[----:B------:R-:W1:Y:S08]  /*4ad0*/  LDC.64 R70, c[0x0][0xb18] ;  /* 0x0002c600ff467b82 */ /* 0x000e700000000a00 */
[----:B------:R-:W1:Y:S08]  /*4ae0*/  LDC.64 R68, c[0x0][0xb28] ;  /* 0x0002ca00ff447b82 */ /* 0x000e700000000a00 */
[----:B------:R-:W1:Y:S01]  /*4af0*/  LDC.64 R146, c[0x0][0x8b0] ;  /* 0x00022c00ff927b82 */ /* 0x000e620000000a00 */
[----:B---3--:R-:W-:Y:S01]  /*4b00*/  IMAD.IADD R79, R0, 0x1, R79 ;  /* 0x00000001004f7824 */ /* 0x008fe200078e024f */
[----:B------:R-:W-:-:S04]  /*4b10*/  SHF.R.S32.HI R0, RZ, 0x4, R164 ;  /* 0x00000004ff007819 */ /* 0x000fc800000114a4 */
[----:B------:R-:W-:Y:S02]  /*4b20*/  LEA.HI.SX32 R163, R165, R0, 0x1c ;  /* 0x00000000a5a37211 */ /* 0x000fe400078fe2ff */
[----:B------:R-:W3:Y:S08]  /*4b30*/  LDC.64 R144, c[0x0][0x8a8] ;  /* 0x00022a00ff907b82 */ /* 0x000ef00000000a00 */
[----:B--2-4-:R-:W1:Y:S02]  /*4b40*/  LDC R156, c[0x0][0x374] ;  /* 0x0000dd00ff9c7b82 */ /* 0x014e640000000800 */
.L_x_124:
[----:B------:R-:W-:Y:S02]  /*4b50*/  LEA R0, R169, UR49, 0x3 ;  /* 0x00000031a9007c11 */ /* 0x000fe4000f8e18ff */
[----:B------:R-:W-:Y:S02]  /*4b60*/  SHF.L.U32 R3, R161, 0x1f, RZ ;  /* 0x0000001fa1037819 */ /* 0x000fe400000006ff */
[----:B-1----:R-:W-:Y:S02]  /*4b70*/  LEA R16, R169, UR49, 0x4 ;  /* 0x00000031a9107c11 */ /* 0x002fe4000f8e20ff */
[----:B------:R-:W2:Y:S02]  /*4b80*/  SYNCS.PHASECHK.TRANS64.TRYWAIT P0, [R0+URZ+0xb0], R3 ;  /* 0x0000b003000075a7 */ /* 0x000ea400080011ff */
[----:B--2---:R-:W-:Y:S05]  /*4b90*/  @!P0 BRA `(.L_x_83) ;  /* 0x0000006c00b88947 */ /* 0x004fea0003800000 */
.L_x_168:
[----:B------:R-:W4:Y:S01]  /*4ba0*/  LDC.64 R12, c[0x0][0xb10] ;  /* 0x0002c400ff0c7b82 */ /* 0x000f220000000a00 */
[----:B------:R-:W3:Y:S01]  /*4bb0*/  LDS.128 R16, [R16+0x120] ;  /* 0x0001200010107984 */ /* 0x000ee20000000c00 */
[----:B-1----:R-:W-:Y:S01]  /*4bc0*/  ISETP.NE.AND P1, PT, R73, 0x1, PT ;  /* 0x000000014900780c */ /* 0x002fe20003f25270 */
[----:B--2---:R-:W-:Y:S01]  /*4bd0*/  VIADD R0, R0, 0xc0 ;  /* 0x000000c000007836 */ /* 0x004fe20000000000 */
[----:B------:R-:W-:Y:S04]  /*4be0*/  ISETP.GE.AND P0, PT, R72, 0x1, PT ;  /* 0x000000014800780c */ /* 0x000fe80003f06270 */
[----:B------:R-:W1:Y:S01]  /*4bf0*/  LDC.64 R10, c[0x0][0xb18] ;  /* 0x0002c600ff0a7b82 */ /* 0x000e620000000a00 */
[----:B------:R-:W-:Y:S01]  /*4c00*/  PRMT R0, RZ, 0x654, R0 ;  /* 0x00000654ff007816 */ /* 0x000fe20000000000 */
[----:B------:R-:W-:Y:S01]  /*4c10*/  @!PT LDS RZ, [RZ] ;  /* 0x00000000fffff984 */ /* 0x000fe20000000800 */
[----:B------:R-:W-:Y:S01]  /*4c20*/  @!PT LDS RZ, [RZ] ;  /* 0x00000000fffff984 */ /* 0x000fe20000000800 */
[----:B------:R-:W-:Y:S01]  /*4c30*/  @!PT LDS RZ, [RZ] ;  /* 0x00000000fffff984 */ /* 0x000fe20000000800 */
[----:B------:R-:W-:Y:S01]  /*4c40*/  @!PT LDS RZ, [RZ] ;  /* 0x00000000fffff984 */ /* 0x000fe20000000800 */
[----:B------:R2:W-:Y:S06]  /*4c50*/  MEMBAR.ALL.CTA ;  /* 0x0000000000007992 */ /* 0x0005ec0000008000 */
[----:B--2---:R-:W2:Y:S01]  /*4c60*/  FENCE.VIEW.ASYNC.S ;  /* 0x00000000000073c6 */ /* 0x004ea20000000000 */
[----:B------:R-:W1:Y:S08]  /*4c70*/  @!P1 LDC R14, c[0x0][0xb20] ;  /* 0x0002c800ff0e9b82 */ /* 0x000e700000000800 */
[----:B------:R-:W1:Y:S01]  /*4c80*/  @!P1 LDC R9, c[0x0][0xb0c] ;  /* 0x0002c300ff099b82 */ /* 0x000e620000000800 */
[----:B--2---:R2:W-:Y:S01]  /*4c90*/  SYNCS.ARRIVE.TRANS64.RED.A1T0 RZ, [R0+URZ], RZ ;  /* 0x000000ff00ff79a7 */ /* 0x0045e200081004ff */
[----:B---3--:R-:W-:Y:S04]  /*4ca0*/  LOP3.LUT P4, RZ, R18, 0x1, RZ, 0xc0, !PT ;  /* 0x0000000112ff7812 */ /* 0x008fe8000788c0ff */
[----:B------:R-:W-:Y:S09]  /*4cb0*/  P2R R168, PR, RZ, 0x10 ;  /* 0x00000010ffa87803 */ /* 0x000ff20000000000 */
[----:B------:R-:W-:Y:S02]  /*4cc0*/  @P4 MOV R77, R16 ;  /* 0x00000010004d4202 */ /* 0x000fe40000000f00 */
[----:B------:R-:W-:Y:S01]  /*4cd0*/  @P4 LOP3.LUT R75, R17, 0xffff, RZ, 0xc0, !PT ;  /* 0x0000ffff114b4812 */ /* 0x000fe200078ec0ff */
[----:B--2-4-:R-:W-:Y:S06]  /*4ce0*/  @!P0 BRA `(.L_x_84) ;  /* 0x0000000000a48947 */ /* 0x014fec0003800000 */
[----:B------:R-:W-:Y:S01]  /*4cf0*/  IMAD.HI.U32 R24, R156, R71, RZ ;  /* 0x000000479c187227 */ /* 0x000fe200078e00ff */
[----:B------:R-:W-:Y:S02]  /*4d00*/  ISETP.NE.AND P0, PT, R70, 0x1, PT ;  /* 0x000000014600780c */ /* 0x000fe40003f05270 */
[----:B------:R-:W-:Y:S01]  /*4d10*/  ISETP.NE.AND P2, PT, R72, 0x1, PT ;  /* 0x000000014800780c */ /* 0x000fe20003f45270 */
[-C--:B------:R-:W-:Y:S01]  /*4d20*/  IMAD.HI.U32 R22, R157, R148.reuse, RZ ;  /* 0x000000949d167227 */ /* 0x080fe200078e00ff */
[----:B------:R-:W-:Y:S02]  /*4d30*/  SHF.R.U32.HI R23, RZ, R155, R24 ;  /* 0x0000009bff177219 */ /* 0x000fe40000011618 */
[----:B------:R-:W-:Y:S01]  /*4d40*/  ISETP.NE.AND P3, PT, R74, 0x1, PT ;  /* 0x000000014a00780c */ /* 0x000fe20003f65270 */
[----:B------:R-:W-:Y:S01]  /*4d50*/  IMAD.HI.U32 R28, R75, R71, RZ ;  /* 0x000000474b1c7227 */ /* 0x000fe200078e00ff */
[----:B------:R-:W-:Y:S02]  /*4d60*/  SHF.R.U32.HI R22, RZ, R149, R22 ;  /* 0x00000095ff167219 */ /* 0x000fe40000011616 */
[----:B------:R-:W-:Y:S01]  /*4d70*/  SEL R3, R156, R23, !P0 ;  /* 0x000000179c037207 */ /* 0x000fe20004000000 */
[----:B------:R-:W-:Y:S01]  /*4d80*/  IMAD.HI.U32 R26, R77, R148, RZ ;  /* 0x000000944d1a7227 */ /* 0x000fe200078e00ff */
[----:B------:R-:W-:Y:S03]  /*4d90*/  SEL R7, R157, R22, !P3 ;  /* 0x000000169d077207 */ /* 0x000fe60005800000 */
[-C--:B------:R-:W-:Y:S01]  /*4da0*/  IMAD.HI.U32 R22, R3, R68.reuse, RZ ;  /* 0x0000004403167227 */ /* 0x080fe200078e00ff */
[----:B------:R-:W-:Y:S03]  /*4db0*/  SHF.R.U32.HI R26, RZ, R149, R26 ;  /* 0x00000095ff1a7219 */ /* 0x000fe6000001161a */
[----:B------:R-:W-:Y:S01]  /*4dc0*/  IMAD.HI.U32 R24, R7, R68, RZ ;  /* 0x0000004407187227 */ /* 0x000fe200078e00ff */
[----:B------:R-:W-:Y:S02]  /*4dd0*/  @P2 SHF.R.U32.HI R3, RZ, R69, R22 ;  /* 0x00000045ff032219 */ /* 0x000fe40000011616 */
[----:B------:R-:W-:Y:S02]  /*4de0*/  SHF.R.U32.HI R22, RZ, R155, R28 ;  /* 0x0000009bff167219 */ /* 0x000fe4000001161c */
[----:B------:R-:W-:Y:S01]  /*4df0*/  @P2 SHF.R.U32.HI R7, RZ, R69, R24 ;  /* 0x00000045ff072219 */ /* 0x000fe20000011618 */
[C---:B------:R-:W-:Y:S01]  /*4e00*/  IMAD R2, R72.reuse, R3, RZ ;  /* 0x0000000348027224 */ /* 0x040fe200078e02ff */
[----:B------:R-:W-:Y:S02]  /*4e10*/  SEL R5, R75, R22, !P0 ;  /* 0x000000164b057207 */ /* 0x000fe40004000000 */
[----:B------:R-:W-:Y:S01]  /*4e20*/  SEL R3, R77, R26, !P3 ;  /* 0x0000001a4d037207 */ /* 0x000fe20005800000 */
[----:B------:R-:W-:Y:S01]  /*4e30*/  IMAD R4, R72, R7, RZ ;  /* 0x0000000748047224 */ /* 0x000fe200078e02ff */
[C---:B------:R-:W-:Y:S01]  /*4e40*/  ISETP.GE.AND P0, PT, R5.reuse, R2, PT ;  /* 0x000000020500720c */ /* 0x040fe20003f06270 */
[----:B------:R-:W-:Y:S03]  /*4e50*/  IMAD.HI.U32 R6, R5, R68, RZ ;  /* 0x0000004405067227 */ /* 0x000fe600078e00ff */
[----:B------:R-:W-:Y:S01]  /*4e60*/  ISETP.GE.OR P0, PT, R3, R4, P0 ;  /* 0x000000040300720c */ /* 0x000fe20000706670 */
[----:B------:R-:W-:Y:S01]  /*4e70*/  IMAD.MOV R4, RZ, RZ, -R3 ;  /* 0x000000ffff047224 */ /* 0x000fe200078e0a03 */
[-C--:B------:R-:W-:Y:S03]  /*4e80*/  SHF.R.U32.HI R6, RZ, R69.reuse, R6 ;  /* 0x00000045ff067219 */ /* 0x080fe60000011606 */
[----:B------:R-:W-:Y:S01]  /*4e90*/  IMAD R77, R74, R4, R77 ;  /* 0x000000044a4d7224 */ /* 0x000fe200078e024d */
[----:B------:R-:W-:Y:S05]  /*4ea0*/  SEL R15, R5, R6, !P2 ;  /* 0x00000006050f7207 */ /* 0x000fea0005000000 */
[----:B------:R-:W-:Y:S02]  /*4eb0*/  IMAD.MOV R6, RZ, RZ, -R15 ;  /* 0x000000ffff067224 */ /* 0x000fe400078e0a0f */
[C---:B------:R-:W-:Y:S04]  /*4ec0*/  @!P0 IMAD.HI.U32 R2, R3.reuse, R68, RZ ;  /* 0x0000004403028227 */ /* 0x040fe800078e00ff */
[----:B------:R-:W-:Y:S01]  /*4ed0*/  IMAD R6, R72, R6, R5 ;  /* 0x0000000648067224 */ /* 0x000fe200078e0205 */
[----:B------:R-:W-:Y:S04]  /*4ee0*/  @!P0 SHF.R.U32.HI R2, RZ, R69, R2 ;  /* 0x00000045ff028219 */ /* 0x000fe80000011602 */
[----:B------:R-:W-:Y:S02]  /*4ef0*/  @!P0 SEL R0, R3, R2, !P2 ;  /* 0x0000000203008207 */ /* 0x000fe40005000000 */
[----:B------:R-:W-:Y:S02]  /*4f00*/  IADD3 R2, PT, PT, -R5, RZ, RZ ;  /* 0x000000ff05027210 */ /* 0x000fe40007ffe1ff */
[----:B------:R-:W-:Y:S01]  /*4f10*/  @!P0 IADD3 R8, PT, PT, R15, -R0, RZ ;  /* 0x800000000f088210 */ /* 0x000fe20007ffe0ff */
[----:B------:R-:W-:Y:S02]  /*4f20*/  @!P0 IMAD R0, R7, R6, R0 ;  /* 0x0000000607008224 */ /* 0x000fe400078e0200 */
[----:B------:R-:W-:Y:S02]  /*4f30*/  IMAD R75, R70, R2, R75 ;  /* 0x00000002464b7224 */ /* 0x000fe400078e024b */
[----:B------:R-:W-:Y:S02]  /*4f40*/  @!P0 IMAD R5, R8, R72, R3 ;  /* 0x0000004808058224 */ /* 0x000fe400078e0203 */
[----:B------:R-:W-:Y:S04]  /*4f50*/  @!P0 IMAD.MOV.U32 R3, RZ, RZ, R0 ;  /* 0x000000ffff038224 */ /* 0x000fe800078e0000 */
[----:B------:R-:W-:Y:S02]  /*4f60*/  IMAD R77, R3, R74, R77 ;  /* 0x0000004a034d7224 */ /* 0x000fe400078e024d */
[----:B------:R-:W-:Y:S07]  /*4f70*/  IMAD R75, R5, R70, R75 ;  /* 0x00000046054b7224 */ /* 0x000fee00078e024b */
.L_x_84:
[----:B-1----:R-:W-:Y:S01]  /*4f80*/  @!P1 ISETP.NE.AND P0, PT, R10, 0x1, PT ;  /* 0x000000010a00980c */ /* 0x002fe20003f05270 */
[----:B------:R-:W-:Y:S01]  /*4f90*/  @!P1 IMAD.HI.U32 R0, R77, R12, RZ ;  /* 0x0000000c4d009227 */ /* 0x000fe200078e00ff */
[----:B------:R-:W-:Y:S01]  /*4fa0*/  @!P1 ISETP.NE.AND P2, PT, R9, 0x1, PT ;  /* 0x000000010900980c */ /* 0x000fe20003f45270 */
[----:B------:R-:W-:Y:S01]  /*4fb0*/  ULOP3.LUT UP0, URZ, UR48, 0x1b0, URZ, 0xc0, !UPT ;  /* 0x000001b030ff7892 */ /* 0x000fe2000f80c0ff */
[----:B------:R-:W-:Y:S01]  /*4fc0*/  R2UR UR42, R21 ;  /* 0x00000000152a72ca */ /* 0x000fe200000e0000 */
[----:B------:R-:W-:Y:S01]  /*4fd0*/  @!P1 IMAD.HI.U32 R3, R75, R11, RZ ;  /* 0x0000000b4b039227 */ /* 0x000fe200078e00ff */
[----:B------:R-:W-:Y:S02]  /*4fe0*/  @!P1 SHF.R.U32.HI R0, RZ, R13, R0 ;  /* 0x0000000dff009219 */ /* 0x000fe40000011600 */
[----:B------:R-:W-:Y:S01]  /*4ff0*/  R2UR UR41, R20 ;  /* 0x00000000142972ca */ /* 0x000fe200000e0000 */
[----:B------:R-:W-:Y:S01]  /*5000*/  VIADD R169, R169, 0x1 ;  /* 0x00000001a9a97836 */ /* 0x000fe20000000000 */
[----:B------:R-:W-:Y:S02]  /*5010*/  @!P1 SHF.R.U32.HI R2, RZ, R14, R3 ;  /* 0x0000000eff029219 */ /* 0x000fe40000011603 */
[----:B------:R-:W-:Y:S02]  /*5020*/  @!P1 SEL R3, R77, R0, !P2 ;  /* 0x000000004d039207 */ /* 0x000fe40005000000 */
[----:B------:R-:W-:Y:S02]  /*5030*/  @!P1 SEL R2, R75, R2, !P0 ;  /* 0x000000024b029207 */ /* 0x000fe40004000000 */
[----:B------:R-:W-:Y:S01]  /*5040*/  @P4 SHF.R.U32.HI R158, RZ, 0x10, R17 ;  /* 0x00000010ff9e4819 */ /* 0x000fe20000011611 */
[----:B------:R-:W-:Y:S02]  /*5050*/  USHF.L.U32 UR42, UR42, 0x7, URZ ;  /* 0x000000072a2a7899 */ /* 0x000fe400080006ff */
[----:B------:R-:W-:Y:S02]  /*5060*/  @!P1 IMAD.IADD R0, R2, 0x1, -R3 ;  /* 0x0000000102009824 */ /* 0x000fe400078e0a03 */
[----:B------:R-:W-:Y:S01]  /*5070*/  @!P1 IMAD.IADD R2, R3, 0x1, -R2 ;  /* 0x0000000103029824 */ /* 0x000fe200078e0a02 */
[----:B------:R-:W-:Y:S01]  /*5080*/  USHF.L.U32 UR41, UR41, 0x8, URZ ;  /* 0x0000000829297899 */ /* 0x000fe200080006ff */
[----:B------:R-:W-:Y:S02]  /*5090*/  @!P1 IMAD R77, R0, R9, R77 ;  /* 0x00000009004d9224 */ /* 0x000fe400078e024d */
[----:B------:R-:W-:Y:S01]  /*50a0*/  @!P1 IMAD R75, R2, R10, R75 ;  /* 0x0000000a024b9224 */ /* 0x000fe200078e024b */
[----:B------:R-:W-:Y:S08]  /*50b0*/  BRA.U !UP0, `(.L_x_85) ;  /* 0x0000000108407547 */ /* 0x000ff0000b800000 */
[----:B------:R-:W1:Y:S01]  /*50c0*/  LDCU.64 UR8, c[0x4][0x88] ;  /* 0x01001100ff0877ac */ /* 0x000e620008000a00 */
[----:B------:R-:W-:Y:S01]  /*50d0*/  MOV R3, 0x0 ;  /* 0x0000000000037802 */ /* 0x000fe20000000f00 */
[----:B------:R-:W-:Y:S02]  /*50e0*/  HFMA2 R12, -RZ, RZ, 0, 5.9604644775390625e-08 ;  /* 0x00000001ff0c7431 */ /* 0x000fe400000001ff */
[----:B------:R-:W-:Y:S02]  /*50f0*/  IMAD.MOV.U32 R8, RZ, RZ, 0x70 ;  /* 0x00000070ff087424 */ /* 0x000fe400078e00ff */
[----:B------:R-:W-:Y:S01]  /*5100*/  IMAD.MOV.U32 R13, RZ, RZ, RZ ;  /* 0x000000ffff0d7224 */ /* 0x000fe200078e00ff */
[----:B------:R-:W2:Y:S01]  /*5110*/  LDCU.64 UR6, c[0x4][0x90] ;  /* 0x01001200ff0677ac */ /* 0x000ea20008000a00 */
[----:B------:R-:W3:Y:S01]  /*5120*/  LDC.64 R2, c[0x4][R3] ;  /* 0x0100000003027b82 */ /* 0x000ee20000000a00 */
[----:B------:R-:W4:Y:S01]  /*5130*/  LDCU.64 UR4, c[0x4][0x8] ;  /* 0x01000100ff0477ac */ /* 0x000f220008000a00 */
[----:B-1----:R-:W-:Y:S01]  /*5140*/  MOV R5, UR9 ;  /* 0x0000000900057c02 */ /* 0x002fe20008000f00 */
[----:B------:R-:W-:Y:S01]  /*5150*/  IMAD.U32 R4, RZ, RZ, UR8 ;  /* 0x00000008ff047e24 */ /* 0x000fe2000f8e00ff */
[----:B--2---:R-:W-:Y:S01]  /*5160*/  MOV R7, UR7 ;  /* 0x0000000700077c02 */ /* 0x004fe20008000f00 */
[----:B------:R-:W-:Y:S01]  /*5170*/  IMAD.U32 R6, RZ, RZ, UR6 ;  /* 0x00000006ff067e24 */ /* 0x000fe2000f8e00ff */
[----:B----4-:R-:W-:Y:S01]  /*5180*/  MOV R11, UR5 ;  /* 0x00000005000b7c02 */ /* 0x010fe20008000f00 */
[----:B------:R-:W-:Y:S02]  /*5190*/  IMAD.U32 R10, RZ, RZ, UR4 ;  /* 0x00000004ff0a7e24 */ /* 0x000fe4000f8e00ff */
[----:B------:R-:W-:Y:S07]  /*51a0*/  LEPC R20, `(.L_x_85) ;  /* 0x000000001014794e */ /* 0x000fee0000000000 */
[----:B---3-5:R-:W-:Y:S05]  /*51b0*/  CALL.ABS.NOINC R2 ;  /* 0x0000000002007343 */ /* 0x028fea0003c00000 */
.L_x_85:
[----:B------:R-:W-:Y:S01]  /*51c0*/  LOP3.LUT P0, RZ, R166, 0x1b0, RZ, 0xc0, !PT ;  /* 0x000001b0a6ff7812 */ /* 0x000fe2000780c0ff */
[----:B------:R-:W-:Y:S11]  /*51d0*/  BSSY.RECONVERGENT B6, `(.L_x_86) ;  /* 0x0000013000067945 */ /* 0x000ff60003800200 */
[----:B------:R-:W-:Y:S01]  /*51e0*/  @!UPT UIADD3 URZ, UPT, UPT, URZ, URZ, URZ ;  /* 0x000000fffffff290 */ /* 0x000fe2000fffe0ff */
[----:B------:R-:W-:Y:S05]  /*51f0*/  @!P0 BRA `(.L_x_87) ;  /* 0x0000000000408947 */ /* 0x000fea0003800000 */
        /* <DEDUP_REMOVED lines=16> */
.L_x_87:
[----:B------:R-:W-:Y:S05]  /*5300*/  BSYNC.RECONVERGENT B6 ;  /* 0x0000000000067941 */ /* 0x000fea0003800200 */
.L_x_86:
[----:B------:R-:W-:Y:S01]  /*5310*/  ISETP.NE.U32.AND P4, PT, R146, RZ, PT ;  /* 0x000000ff9200720c */ /* 0x000fe20003f85070 */
[----:B------:R-:W-:Y:S01]  /*5320*/  UISETP.NE.AND UP2, UPT, UR50, URZ, UPT ;  /* 0x000000ff3200728c */ /* 0x000fe2000bf45270 */
[----:B------:R-:W-:Y:S01]  /*5330*/  ISETP.NE.U32.AND P2, PT, RZ, UR38, PT ;  /* 0x00000026ff007c0c */ /* 0x000fe2000bf45070 */
[----:B------:R-:W-:Y:S01]  /*5340*/  UISETP.NE.U32.AND UP1, UPT, UR44, URZ, UPT ;  /* 0x000000ff2c00728c */ /* 0x000fe2000bf25070 */
[----:B------:R-:W-:Y:S01]  /*5350*/  ISETP.NE.AND.EX P4, PT, R147, RZ, PT, P4 ;  /* 0x000000ff9300720c */ /* 0x000fe20003f85340 */
[----:B------:R-:W-:Y:S01]  /*5360*/  UPLOP3.LUT UP0, UPT, UPT, UPT, UPT, 0x40, 0x4 ;  /* 0x000000000004789c */ /* 0x000fe20003f0e870 */
[----:B------:R-:W-:Y:S01]  /*5370*/  ISETP.NE.AND.EX P2, PT, RZ, UR39, PT, P2 ;  /* 0x00000027ff007c0c */ /* 0x000fe2000bf45320 */
[----:B------:R-:W-:Y:S01]  /*5380*/  UISETP.NE.AND.EX UP1, UPT, UR45, URZ, UPT, UP1 ;  /* 0x000000ff2d00728c */ /* 0x000fe2000bf25310 */
[----:B------:R-:W-:Y:S04]  /*5390*/  PLOP3.LUT P1, PT, PT, PT, UP2, 0x80, 0x8 ;  /* 0x000000000008781c */ /* 0x000fe80003f2f028 */
[----:B------:R-:W-:Y:S06]  /*53a0*/  @UP2 UPLOP3.LUT UP0, UPT, UPT, UPT, UP1, 0x80, 0x8 ;  /* 0x000000000008289c */ /* 0x000fec0003f0f010 */
[----:B------:R-:W-:Y:S01]  /*53b0*/  PLOP3.LUT P0, PT, PT, PT, UP0, 0x80, 0x8 ;  /* 0x000000000008781c */ /* 0x000fe20003f0f008 */
[----:B------:R-:W-:Y:S01]  /*53c0*/  @!UPT UIADD3 URZ, UPT, UPT, URZ, URZ, URZ ;  /* 0x000000fffffff290 */ /* 0x000fe2000fffe0ff */
[----:B------:R-:W-:Y:S11]  /*53d0*/  BRA.U !UP1, `(.L_x_88) ;  /* 0x0000000109387547 */ /* 0x000ff6000b800000 */
[----:B------:R-:W-:Y:S01]  /*53e0*/  UISETP.NE.U32.AND UP0, UPT, UR38, URZ, UPT ;  /* 0x000000ff2600728c */ /* 0x000fe2000bf05070 */
[----:B------:R-:W-:Y:S02]  /*53f0*/  HFMA2 R0, -RZ, RZ, 0, 5.9604644775390625e-08 ;  /* 0x00000001ff007431 */ /* 0x000fe400000001ff */
[----:B------:R-:W-:Y:S01]  /*5400*/  IMAD.MOV.U32 R151, RZ, RZ, 0x1 ;  /* 0x00000001ff977424 */ /* 0x000fe200078e00ff */
[----:B------:R-:W-:Y:S06]  /*5410*/  UISETP.NE.AND.EX UP0, UPT, UR39, URZ, UPT, UP0 ;  /* 0x000000ff2700728c */ /* 0x000fec000bf05300 */
[----:B------:R-:W-:Y:S05]  /*5420*/  PLOP3.LUT P3, PT, PT, PT, UP0, 0x80, 0x8 ;  /* 0x000000000008781c */ /* 0x000fea0003f6f008 */
[----:B------:R-:W1:Y:S01]  /*5430*/  @UP0 LDCU.64 UR6, c[0x0][0x888] ;  /* 0x00011100ff0607ac */ /* 0x000e620008000a00 */
[----:B------:R-:W-:Y:S07]  /*5440*/  @UP0 UIMAD UR4, UR36, UR44, URZ ;  /* 0x0000002c240402a4 */ /* 0x000fee000f8e02ff */
[----:B------:R-:W-:Y:S01]  /*5450*/  @!P3 PRMT R151, R0, 0x7610, R151 ;  /* 0x000076100097b816 */ /* 0x000fe20000000097 */
[----:B-1----:R-:W-:Y:S03]  /*5460*/  @UP0 UIMAD.WIDE UR6, UR4, 0x4, UR6 ;  /* 0x00000004040608a5 */ /* 0x002fe6000f8e0206 */
[----:B------:R-:W1:Y:S03]  /*5470*/  @!UP0 LDCU UR4, c[0x0][0x880] ;  /* 0x00011000ff0487ac */ /* 0x000e660008000800 */
[----:B------:R-:W-:Y:S01]  /*5480*/  IMAD.U32 R2, RZ, RZ, UR6 ;  /* 0x00000006ff027e24 */ /* 0x000fe2000f8e00ff */
[----:B------:R-:W-:Y:S05]  /*5490*/  MOV R3, UR7 ;  /* 0x0000000700037c02 */ /* 0x000fea0008000f00 */
[----:B-----5:R2:W5:Y:S02]  /*54a0*/  @P3 LDG.E R82, desc[UR46][R2.64] ;  /* 0x0000002e02523981 */ /* 0x020564000c1e1900 */
[----:B-12---:R-:W-:Y:S02]  /*54b0*/  @!P3 IMAD.U32 R82, RZ, RZ, UR4 ;  /* 0x00000004ff52be24 */ /* 0x006fe4000f8e00ff */
.L_x_88:
[----:B------:R-:W-:Y:S05]  /*54c0*/  @!P4 BRA `(.L_x_89) ;  /* 0x000000000020c947 */ /* 0x000fea0003800000 */
[----:B------:R-:W-:Y:S04]  /*54d0*/  ISETP.NE.U32.AND P3, PT, R144, RZ, PT ;  /* 0x000000ff9000720c */ /* 0x000fe80003f65070 */
[----:B------:R-:W-:Y:S11]  /*54e0*/  ISETP.NE.AND.EX P3, PT, R145, RZ, PT, P3 ;  /* 0x000000ff9100720c */ /* 0x000ff60003f65330 */
[----:B------:R-:W-:Y:S02]  /*54f0*/  @!UPT UIADD3 URZ, UPT, UPT, URZ, URZ, URZ ;  /* 0x000000fffffff290 */ /* 0x000fe4000fffe0ff */
[----:B------:R-:W1:Y:S01]  /*5500*/  @P3 LDC.64 R2, c[0x0][0x8a8] ;  /* 0x00022a00ff023b82 */ /* 0x000e620000000a00 */
[----:B------:R-:W-:Y:S04]  /*5510*/  @P3 IMAD R0, R146, UR36, RZ ;  /* 0x0000002492003c24 */ /* 0x000fe8000f8e02ff */
[----:B-1----:R-:W-:Y:S05]  /*5520*/  @P3 IMAD.WIDE R2, R0, 0x4, R2 ;  /* 0x0000000400023825 */ /* 0x002fea00078e0202 */
[----:B-----5:R1:W5:Y:S02]  /*5530*/  @P3 LDG.E R78, desc[UR46][R2.64] ;  /* 0x0000002e024e3981 */ /* 0x020364000c1e1900 */
[----:B-1----:R-:W2:Y:S02]  /*5540*/  @!P3 LDC R78, c[0x0][0x8a0] ;  /* 0x00022800ff4ebb82 */ /* 0x002ea40000000800 */
.L_x_89:
[----:B-----5:R-:W-:Y:S01]  /*5550*/  ISETP.NE.AND P4, PT, R82, RZ, PT ;  /* 0x000000ff5200720c */ /* 0x020fe20003f85270 */
[----:B------:R-:W-:Y:S01]  /*5560*/  BSSY B1, `(.L_x_90) ;  /* 0x0000048000017945 */ /* 0x000fe20003800000 */
[----:B------:R-:W-:Y:S01]  /*5570*/  SEL R7, RZ, 0xffffffff, P2 ;  /* 0xffffffffff077807 */ /* 0x000fe20001000000 */
[----:B------:R-:W-:Y:S01]  /*5580*/  IMAD.MOV.U32 R109, RZ, RZ, 0x1 ;  /* 0x00000001ff6d7424 */ /* 0x000fe200078e00ff */
[----:B------:R-:W-:Y:S01]  /*5590*/  LOP3.LUT P3, RZ, R151, 0xff, RZ, 0xc0, !PT ;  /* 0x000000ff97ff7812 */ /* 0x000fe2000786c0ff */
[----:B------:R-:W-:Y:S01]  /*55a0*/  IMAD R80, R76, 0x100, R79 ;  /* 0x000001004c507824 */ /* 0x000fe200078e024f */
[----:B------:R-:W-:Y:S02]  /*55b0*/  @P1 SEL R0, RZ, 0xffffffff, P4 ;  /* 0xffffffffff001807 */ /* 0x000fe40002000000 */
[----:B------:R-:W-:Y:S02]  /*55c0*/  CS2R R98, SRZ ;  /* 0x0000000000627805 */ /* 0x000fe4000001ff00 */
[----:B------:R-:W-:Y:S02]  /*55d0*/  LEA R3, R160, UR49, 0x3 ;  /* 0x00000031a0037c11 */ /* 0x000fe4000f8e18ff */
[----:B------:R-:W-:Y:S02]  /*55e0*/  CS2R R96, SRZ ;  /* 0x0000000000607805 */ /* 0x000fe4000001ff00 */
[----:B------:R-:W-:Y:S02]  /*55f0*/  @P0 SEL R0, R7, R0, !P3 ;  /* 0x0000000007000207 */ /* 0x000fe40005800000 */
[----:B------:R-:W-:Y:S02]  /*5600*/  CS2R R94, SRZ ;  /* 0x00000000005e7805 */ /* 0x000fe4000001ff00 */
[----:B------:R-:W-:Y:S02]  /*5610*/  LEA R108, R76, UR49, 0x3 ;  /* 0x000000314c6c7c11 */ /* 0x000fe4000f8e18ff */
[----:B------:R-:W-:Y:S02]  /*5620*/  CS2R R92, SRZ ;  /* 0x00000000005c7805 */ /* 0x000fe4000001ff00 */
[----:B------:R-:W-:Y:S02]  /*5630*/  @P1 LOP3.LUT R0, R0, 0x1, RZ, 0xc0, !PT ;  /* 0x0000000100001812 */ /* 0x000fe400078ec0ff */
[----:B------:R-:W-:Y:S02]  /*5640*/  CS2R R90, SRZ ;  /* 0x00000000005a7805 */ /* 0x000fe4000001ff00 */
[----:B------:R-:W-:Y:S02]  /*5650*/  SHF.L.U32 R5, R162, 0x1f, RZ ;  /* 0x0000001fa2057819 */ /* 0x000fe400000006ff */
[----:B------:R-:W-:Y:S02]  /*5660*/  CS2R R88, SRZ ;  /* 0x0000000000587805 */ /* 0x000fe4000001ff00 */
[----:B------:R-:W-:Y:S02]  /*5670*/  ISETP.NE.U32.OR P6, PT, R0, 0x1, !P1 ;  /* 0x000000010000780c */ /* 0x000fe40004fc5470 */
[----:B------:R-:W-:Y:S02]  /*5680*/  CS2R R102, SRZ ;  /* 0x0000000000667805 */ /* 0x000fe4000001ff00 */
[----:B------:R-:W-:Y:S02]  /*5690*/  PLOP3.LUT P2, PT, PT, PT, UP1, 0x80, 0x8 ;  /* 0x000000000008781c */ /* 0x000fe40003f4f018 */
[----:B------:R-:W-:Y:S02]  /*56a0*/  CS2R R100, SRZ ;  /* 0x0000000000647805 */ /* 0x000fe4000001ff00 */
[----:B------:R-:W-:Y:S02]  /*56b0*/  SEL R0, RZ, 0xffffffff, P4 ;  /* 0xffffffffff007807 */ /* 0x000fe40002000000 */
[----:B------:R-:W-:Y:S03]  /*56c0*/  P2R R117, PR, RZ, 0x40 ;  /* 0x00000040ff757803 */ /* 0x000fe60000000000 */
[----:B------:R-:W-:Y:S04]  /*56d0*/  @P6 SHF.L.U32 R2, R159, 0x1f, RZ ;  /* 0x0000001f9f026819 */ /* 0x000fe800000006ff */
[----:B------:R-:W-:Y:S01]  /*56e0*/  @P2 SEL R0, R7, R0, !P3 ;  /* 0x0000000007002207 */ /* 0x000fe20005800000 */
[----:B------:R-:W1:Y:S03]  /*56f0*/  @P6 SYNCS.PHASECHK.TRANS64.TRYWAIT P1, [R3+URZ+0x60], R2 ;  /* 0x00006002030065a7 */ /* 0x000e6600080211ff */
[----:B------:R-:W-:Y:S04]  /*5700*/  LOP3.LUT R0, R0, 0x1, RZ, 0xc0, !PT ;  /* 0x0000000100007812 */ /* 0x000fe800078ec0ff */
[----:B------:R-:W-:Y:S04]  /*5710*/  ISETP.NE.U32.AND P5, PT, R0, 0x1, PT ;  /* 0x000000010000780c */ /* 0x000fe80003fa5070 */
[----:B------:R-:W-:Y:S01]  /*5720*/  P2R R110, PR, RZ, 0x20 ;  /* 0x00000020ff6e7803 */ /* 0x000fe20000000000 */
[----:B------:R3:W4:Y:S01]  /*5730*/  SYNCS.PHASECHK.TRANS64.TRYWAIT P0, [R108+URZ+0xd0], R5 ;  /* 0x0000d0056c0075a7 */ /* 0x00072200080011ff */
[----:B-1----:R-:W-:Y:S01]  /*5740*/  @P6 SEL R109, RZ, 0x1, !P1 ;  /* 0x00000001ff6d6807 */ /* 0x002fe20004800000 */
[----:B---3--:R-:W-:Y:S06]  /*5750*/  @!P6 BRA `(.L_x_91) ;  /* 0x0000000000a0e947 */ /* 0x008fec0003800000 */
[----:B------:R-:W-:Y:S01]  /*5760*/  @P5 IMAD R7, R160, 0x2000, R153 ;  /* 0x00002000a0075824 */ /* 0x000fe200078e0299 */
[----:B------:R-:W-:Y:S01]  /*5770*/  ISETP.NE.AND P1, PT, R109, RZ, PT ;  /* 0x000000ff6d00720c */ /* 0x000fe20003f25270 */
[----:B------:R-:W-:Y:S01]  /*5780*/  BSSY B0, `(.L_x_92) ;  /* 0x0000011000007945 */ /* 0x000fe20003800000 */
[----:B------:R-:W-:Y:S01]  /*5790*/  CS2R R102, SRZ ;  /* 0x0000000000667805 */ /* 0x000fe2000001ff00 */
[----:B------:R-:W-:Y:S01]  /*57a0*/  @P5 VIADD R2, R7, UR49 ;  /* 0x0000003107025c36 */ /* 0x000fe20008000000 */
[----:B------:R-:W-:Y:S02]  /*57b0*/  CS2R R100, SRZ ;  /* 0x0000000000647805 */ /* 0x000fe4000001ff00 */
[----:B------:R-:W-:Y:S02]  /*57c0*/  CS2R R90, SRZ ;  /* 0x00000000005a7805 */ /* 0x000fe4000001ff00 */
[----:B------:R-:W-:Y:S01]  /*57d0*/  CS2R R88, SRZ ;  /* 0x0000000000587805 */ /* 0x000fe2000001ff00 */
[--C-:B------:R-:W-:Y:S01]  /*57e0*/  @P5 IMAD.IADD R6, R165, 0x1, R2.reuse ;  /* 0x00000001a5065824 */ /* 0x100fe200078e0202 */
[----:B------:R-:W-:Y:S01]  /*57f0*/  CS2R R94, SRZ ;  /* 0x00000000005e7805 */ /* 0x000fe2000001ff00 */
[--C-:B------:R-:W-:Y:S01]  /*5800*/  @P5 IMAD.IADD R4, R164, 0x1, R2.reuse ;  /* 0x00000001a4045824 */ /* 0x100fe200078e0202 */
[----:B------:R-:W-:Y:S01]  /*5810*/  CS2R R92, SRZ ;  /* 0x00000000005c7805 */ /* 0x000fe2000001ff00 */
[----:B------:R-:W-:Y:S01]  /*5820*/  @P5 IMAD R2, R163, 0x10, R2 ;  /* 0x00000010a3025824 */ /* 0x000fe200078e0202 */
[----:B------:R-:W-:Y:S02]  /*5830*/  CS2R R98, SRZ ;  /* 0x0000000000627805 */ /* 0x000fe4000001ff00 */
[----:B------:R-:W-:Y:S01]  /*5840*/  CS2R R96, SRZ ;  /* 0x0000000000607805 */ /* 0x000fe2000001ff00 */
[----:B------:R-:W-:Y:S06]  /*5850*/  @P1 BRA `(.L_x_93) ;  /* 0x00000000000c1947 */ /* 0x000fec0003800000 */
[----:B------:R-:W-:Y:S04]  /*5860*/  SHF.L.U32 R0, R159, 0x1f, RZ ;  /* 0x0000001f9f007819 */ /* 0x000fe800000006ff */
[----:B------:R-:W1:Y:S02]  /*5870*/  SYNCS.PHASECHK.TRANS64.TRYWAIT P1, [R3+URZ+0x60], R0 ;  /* 0x00006000030075a7 */ /* 0x000e6400080211ff */
[----:B-1----:R-:W-:Y:S05]  /*5880*/  @!P1 BRA `(.L_x_94) ;  /* 0x0000006000909947 */ /* 0x002fea0003800000 */
.L_x_93:
[----:B------:R-:W-:Y:S05]  /*5890*/  BSYNC B0 ;  /* 0x0000000000007941 */ /* 0x000fea0003800000 */
.L_x_92:
[----:B------:R-:W-:Y:S01]  /*58a0*/  ISETP.NE.AND P1, PT, R110, RZ, PT ;  /* 0x000000ff6e00720c */ /* 0x000fe20003f25270 */
[----:B-1----:R-:W-:Y:S02]  /*58b0*/  VIADD R3, R3, 0x80 ;  /* 0x0000008003037836 */ /* 0x002fe40000000000 */
[----:B------:R-:W-:Y:S02]  /*58c0*/  IMAD.U32 R0, RZ, RZ, UR37 ;  /* 0x00000025ff007e24 */ /* 0x000fe4000f8e00ff */
[----:B------:R-:W-:Y:S03]  /*58d0*/  VIADD R160, R160, 0x1 ;  /* 0x00000001a0a07836 */ /* 0x000fe60000000000 */
[----:B------:R-:W-:Y:S05]  /*58e0*/  PRMT R0, R0, 0x654, R3 ;  /* 0x0000065400007816 */ /* 0x000fea0000000003 */
[----:B------:R1:W3:Y:S04]  /*58f0*/  @P1 LDS.128 R100, [R7+UR49+0x200] ;  /* 0x0002003107641984 */ /* 0x0002e80008000c00 */
[----:B------:R1:W1:Y:S04]  /*5900*/  @P1 LDS.128 R88, [R6+0x200] ;  /* 0x0002000006581984 */ /* 0x0002680000000c00 */
[----:B------:R1:W1:Y:S04]  /*5910*/  @P1 LDS.128 R92, [R4+0x200] ;  /* 0x00020000045c1984 */ /* 0x0002680000000c00 */
[----:B------:R1:W1:Y:S01]  /*5920*/  @P1 LDS.128 R96, [R2+0x200] ;  /* 0x0002000002601984 */ /* 0x0002620000000c00 */
[C---:B------:R-:W-:Y:S01]  /*5930*/  ISETP.NE.AND P1, PT, R160.reuse, 0x4, PT ;  /* 0x00000004a000780c */ /* 0x040fe20003f25270 */
[----:B------:R-:W-:Y:S01]  /*5940*/  @!PT LDS RZ, [RZ] ;  /* 0x00000000fffff984 */ /* 0x000fe20000000800 */
[----:B------:R-:W-:Y:S01]  /*5950*/  @!PT LDS RZ, [RZ] ;  /* 0x00000000fffff984 */ /* 0x000fe20000000800 */
[----:B------:R-:W-:Y:S01]  /*5960*/  @!PT LDS RZ, [RZ] ;  /* 0x00000000fffff984 */ /* 0x000fe20000000800 */
[----:B------:R-:W-:Y:S01]  /*5970*/  @!PT LDS RZ, [RZ] ;  /* 0x00000000fffff984 */ /* 0x000fe20000000800 */
[----:B------:R5:W-:Y:S06]  /*5980*/  MEMBAR.ALL.CTA ;  /* 0x0000000000007992 */ /* 0x000bec0000008000 */
[----:B-----5:R-:W5:Y:S01]  /*5990*/  FENCE.VIEW.ASYNC.S ;  /* 0x00000000000073c6 */ /* 0x020f620000000000 */
[----:B------:R-:W-:Y:S01]  /*59a0*/  SEL R160, R160, RZ, P1 ;  /* 0x000000ffa0a07207 */ /* 0x000fe20000800000 */
[----:B-----5:R5:W-:Y:S02]  /*59b0*/  SYNCS.ARRIVE.TRANS64.RED.A1T0 RZ, [R0+URZ], RZ ;  /* 0x000000ff00ff79a7 */ /* 0x020be400081004ff */
[----:B-----5:R-:W-:Y:S04]  /*59c0*/  SEL R0, RZ, 0x1, P1 ;  /* 0x00000001ff007807 */ /* 0x020fe80000800000 */
[----:B---3--:R-:W-:Y:S02]  /*59d0*/  LOP3.LUT R159, R159, R0, RZ, 0x3c, !PT ;  /* 0x000000009f9f7212 */ /* 0x008fe400078e3cff */
.L_x_91:
[----:B------:R-:W-:Y:S05]  /*59e0*/  BSYNC B1 ;  /* 0x0000000000017941 */ /* 0x000fea0003800000 */
.L_x_90:
[----:B------:R-:W-:Y:S04]  /*59f0*/  SHF.R.U32.HI R3, RZ, 0x15, R80 ;  /* 0x00000015ff037819 */ /* 0x000fe80000011650 */
[----:B------:R-:W-:Y:S01]  /*5a00*/  LOP3.LUT P1, RZ, R3, 0x3, R154, 0x48, !PT ;  /* 0x0000000303ff7812 */ /* 0x000fe2000782489a */
[----:B------:R-:W-:Y:S01]  /*5a10*/  @!UPT UIADD3 URZ, UPT, UPT, URZ, URZ, URZ ;  /* 0x000000fffffff290 */ /* 0x000fe2000fffe0ff */
[----:B----4-:R-:W-:Y:S11]  /*5a20*/  @P0 BRA `(.L_x_95) ;  /* 0x0000000000080947 */ /* 0x010ff60003800000 */
[----:B------:R-:W3:Y:S02]  /*5a30*/  SYNCS.PHASECHK.TRANS64.TRYWAIT P0, [R108+URZ+0xd0], R5 ;  /* 0x0000d0056c0075a7 */ /* 0x000ee400080011ff */
[----:B---3--:R-:W-:Y:S05]  /*5a40*/  @!P0 BRA `(.L_x_96) ;  /* 0x0000006000348947 */ /* 0x008fea0003800000 */
.L_x_95:
[----:B------:R-:W-:Y:S05]  /*5a50*/  @!P1 BRA `(.L_x_97) ;  /* 0x0000000000409947 */ /* 0x000fea0003800000 */
[----:B------:R-:W3:Y:S01]  /*5a60*/  LDCU.64 UR8, c[0x4][0x78] ;  /* 0x01000f00ff0877ac */ /* 0x000ee20008000a00 */
[----:B------:R-:W-:Y:S01]  /*5a70*/  MOV R3, 0x0 ;  /* 0x0000000000037802 */ /* 0x000fe20000000f00 */
[----:B------:R-:W-:Y:S02]  /*5a80*/  HFMA2 R12, -RZ, RZ, 0, 5.9604644775390625e-08 ;  /* 0x00000001ff0c7431 */ /* 0x000fe400000001ff */
[----:B------:R-:W-:Y:S02]  /*5a90*/  IMAD.MOV.U32 R8, RZ, RZ, 0x192 ;  /* 0x00000192ff087424 */ /* 0x000fe400078e00ff */
[----:B------:R-:W-:Y:S01]  /*5aa0*/  IMAD.MOV.U32 R13, RZ, RZ, RZ ;  /* 0x000000ffff0d7224 */ /* 0x000fe200078e00ff */
[----:B------:R-:W4:Y:S01]  /*5ab0*/  LDCU.64 UR6, c[0x4][0x80] ;  /* 0x01001000ff0677ac */ /* 0x000f220008000a00 */
[----:B-1----:R-:W1:Y:S01]  /*5ac0*/  LDC.64 R2, c[0x4][R3] ;  /* 0x0100000003027b82 */ /* 0x002e620000000a00 */
[----:B------:R-:W5:Y:S01]  /*5ad0*/  LDCU.64 UR4, c[0x4][0x18] ;  /* 0x01000300ff0477ac */ /* 0x000f620008000a00 */
[----:B---3--:R-:W-:Y:S01]  /*5ae0*/  MOV R5, UR9 ;  /* 0x0000000900057c02 */ /* 0x008fe20008000f00 */
[----:B------:R-:W-:Y:S01]  /*5af0*/  IMAD.U32 R4, RZ, RZ, UR8 ;  /* 0x00000008ff047e24 */ /* 0x000fe2000f8e00ff */
[----:B----4-:R-:W-:Y:S01]  /*5b00*/  MOV R7, UR7 ;  /* 0x0000000700077c02 */ /* 0x010fe20008000f00 */
[----:B------:R-:W-:Y:S01]  /*5b10*/  IMAD.U32 R6, RZ, RZ, UR6 ;  /* 0x00000006ff067e24 */ /* 0x000fe2000f8e00ff */
[----:B-----5:R-:W-:Y:S01]  /*5b20*/  MOV R11, UR5 ;  /* 0x00000005000b7c02 */ /* 0x020fe20008000f00 */
[----:B------:R-:W-:Y:S02]  /*5b30*/  IMAD.U32 R10, RZ, RZ, UR4 ;  /* 0x00000004ff0a7e24 */ /* 0x000fe4000f8e00ff */
[----:B------:R-:W-:Y:S07]  /*5b40*/  LEPC R20, `(.L_x_97) ;  /* 0x000000001014794e */ /* 0x000fee0000000000 */
[----:B-12---:R-:W-:Y:S05]  /*5b50*/  CALL.ABS.NOINC R2 ;  /* 0x0000000002007343 */ /* 0x006fea0003c00000 */
.L_x_97:
[----:B------:R-:W-:Y:S01]  /*5b60*/  SHF.L.U32 R83, R100, 0x10, RZ ;  /* 0x0000001064537819 */ /* 0x000fe200000006ff */
[----:B------:R-:W-:Y:S05]  /*5b70*/  WARPSYNC.ALL ;  /* 0x0000000000007948 */ /* 0x000fea0003800000 */
[----:B------:R-:W-:Y:S01]  /*5b80*/  R2UR UR4, R80 ;  /* 0x00000000500472ca */ /* 0x000fe200000e0000 */
[----:B------:R-:W-:Y:S01]  /*5b90*/  BSSY.RECONVERGENT B0, `(.L_x_98) ;  /* 0x0000121000007945 */ /* 0x000fe20003800200 */
[----:B------:R-:W-:Y:S02]  /*5ba0*/  IADD3 R111, PT, PT, R153, UR49, RZ ;  /* 0x00000031996f7c10 */ /* 0x000fe4000fffe0ff */
[----:B------:R-:W-:Y:S02]  /*5bb0*/  SHF.L.U32 R116, R163, 0x4, RZ ;  /* 0x00000004a3747819 */ /* 0x000fe400000006ff */
[-C--:B------:R-:W-:Y:S02]  /*5bc0*/  IADD3 R172, PT, PT, R165, R111.reuse, RZ ;  /* 0x0000006fa5ac7210 */ /* 0x080fe40007ffe0ff */
[----:B------:R-:W-:Y:S02]  /*5bd0*/  IADD3 R171, PT, PT, R164, R111, RZ ;  /* 0x0000006fa4ab7210 */ /* 0x000fe40007ffe0ff */
[----:B------:R-:W-:Y:S02]  /*5be0*/  IADD3 R170, PT, PT, R111, R116, RZ ;  /* 0x000000746faa7210 */ /* 0x000fe40007ffe0ff */
[C---:B------:R-:W-:Y:S01]  /*5bf0*/  PRMT R81, R100.reuse, 0x8880, RZ ;  /* 0x0000888064517816 */ /* 0x040fe200000000ff */
[----:B-1-3--:R-:W2:Y:S01]  /*5c00*/  LDTM.x64 R4, tmem[UR4] ;  /* 0x00000004000479ee */ /* 0x00aea20008340000 */
[----:B------:R-:W-:Y:S02]  /*5c10*/  SHF.R.S32.HI R83, RZ, 0x18, R83 ;  /* 0x00000018ff537819 */ /* 0x000fe40000011453 */
[----:B------:R-:W-:Y:S02]  /*5c20*/  SHF.R.S32.HI R86, RZ, 0x18, R101 ;  /* 0x00000018ff567819 */ /* 0x000fe40000011465 */
[----:B------:R-:W-:Y:S02]  /*5c30*/  SHF.L.U32 R84, R100, 0x8, RZ ;  /* 0x0000000864547819 */ /* 0x000fe400000006ff */
[----:B------:R-:W-:Y:S02]  /*5c40*/  SHF.L.U32 R85, R101, 0x8, RZ ;  /* 0x0000000865557819 */ /* 0x000fe400000006ff */
[----:B------:R-:W-:Y:S02]  /*5c50*/  SHF.R.S32.HI R84, RZ, 0x18, R84 ;  /* 0x00000018ff547819 */ /* 0x000fe40000011454 */
[----:B------:R-:W-:Y:S02]  /*5c60*/  SHF.R.S32.HI R85, RZ, 0x18, R85 ;  /* 0x00000018ff557819 */ /* 0x000fe40000011455 */
[----:B------:R-:W-:Y:S02]  /*5c70*/  SHF.L.U32 R87, R98, 0x8, RZ ;  /* 0x0000000862577819 */ /* 0x000fe400000006ff */
[----:B------:R-:W-:Y:S02]  /*5c80*/  ISETP.NE.AND P0, PT, R167, RZ, PT ;  /* 0x000000ffa700720c */ /* 0x000fe40003f05270 */
[----:B------:R-:W-:Y:S02]  /*5c90*/  SHF.R.S32.HI R87, RZ, 0x18, R87 ;  /* 0x00000018ff577819 */ /* 0x000fe40000011457 */
[----:B------:R-:W-:Y:S02]  /*5ca0*/  ISETP.NE.AND P6, PT, R117, RZ, PT ;  /* 0x000000ff7500720c */ /* 0x000fe40003fc5270 */
[----:B------:R-:W-:Y:S01]  /*5cb0*/  LEA R118, R160, UR49, 0x3 ;  /* 0x00000031a0767c11 */ /* 0x000fe2000f8e18ff */
[C---:B--2---:R-:W-:Y:S02]  /*5cc0*/  IMAD R0, R78.reuse, R4, RZ ;  /* 0x000000044e007224 */ /* 0x044fe400078e02ff */
[C---:B------:R-:W-:Y:S02]  /*5cd0*/  IMAD R2, R78.reuse, R5, RZ ;  /* 0x000000054e027224 */ /* 0x040fe400078e02ff */
[----:B------:R-:W-:Y:S02]  /*5ce0*/  IMAD R3, R78, R6, RZ ;  /* 0x000000064e037224 */ /* 0x000fe400078e02ff */
[-C--:B------:R-:W-:Y:S01]  /*5cf0*/  IMAD R0, R81, R82.reuse, R0 ;  /* 0x0000005251007224 */ /* 0x080fe200078e0200 */
[----:B------:R-:W-:Y:S01]  /*5d00*/  SHF.R.S32.HI R81, RZ, 0x18, R100 ;  /* 0x00000018ff517819 */ /* 0x000fe20000011464 */
[-C--:B------:R-:W-:Y:S01]  /*5d10*/  IMAD R2, R83, R82.reuse, R2 ;  /* 0x0000005253027224 */ /* 0x080fe200078e0202 */
[C---:B------:R-:W-:Y:S01]  /*5d20*/  PRMT R83, R101.reuse, 0x8880, RZ ;  /* 0x0000888065537816 */ /* 0x040fe200000000ff */
[----:B------:R-:W-:Y:S01]  /*5d30*/  IMAD R3, R84, R82, R3 ;  /* 0x0000005254037224 */ /* 0x000fe200078e0203 */
[----:B------:R-:W-:Y:S01]  /*5d40*/  SHF.L.U32 R84, R101, 0x10, RZ ;  /* 0x0000001065547819 */ /* 0x000fe200000006ff */
[C---:B------:R-:W-:Y:S01]  /*5d50*/  IMAD R7, R78.reuse, R7, RZ ;  /* 0x000000074e077224 */ /* 0x040fe200078e02ff */
[----:B------:R-:W-:Y:S01]  /*5d60*/  @P6 SHF.L.U32 R119, R159, 0x1f, RZ ;  /* 0x0000001f9f776819 */ /* 0x000fe200000006ff */
[C---:B------:R-:W-:Y:S01]  /*5d70*/  IMAD R4, R78.reuse, R8, RZ ;  /* 0x000000084e047224 */ /* 0x040fe200078e02ff */
[----:B------:R-:W-:Y:S01]  /*5d80*/  SHF.R.S32.HI R84, RZ, 0x18, R84 ;  /* 0x00000018ff547819 */ /* 0x000fe20000011454 */
[----:B------:R-:W-:Y:S02]  /*5d90*/  IMAD R5, R78, R9, RZ ;  /* 0x000000094e057224 */ /* 0x000fe400078e02ff */
[----:B------:R-:W-:Y:S01]  /*5da0*/  IMAD R7, R81, R82, R7 ;  /* 0x0000005251077224 */ /* 0x000fe200078e0207 */
[----:B------:R-:W-:Y:S01]  /*5db0*/  PRMT R81, R102, 0x8880, RZ ;  /* 0x0000888066517816 */ /* 0x000fe200000000ff */
[----:B------:R-:W-:Y:S02]  /*5dc0*/  IMAD R6, R78, R10, RZ ;  /* 0x0000000a4e067224 */ /* 0x000fe400078e02ff */
[-C--:B------:R-:W-:Y:S01]  /*5dd0*/  IMAD R4, R83, R82.reuse, R4 ;  /* 0x0000005253047224 */ /* 0x080fe200078e0204 */
[----:B------:R-:W-:Y:S01]  /*5de0*/  I2IP.S8.S32.SAT R105, R7, R3, RZ ;  /* 0x0000000307697239 */ /* 0x000fe200000014ff */
[----:B------:R-:W-:Y:S01]  /*5df0*/  IMAD R5, R84, R82, R5 ;  /* 0x0000005254057224 */ /* 0x000fe200078e0205 */
[----:B------:R-:W-:Y:S01]  /*5e00*/  SHF.L.U32 R83, R102, 0x10, RZ ;  /* 0x0000001066537819 */ /* 0x000fe200000006ff */
[----:B------:R-:W-:Y:S01]  /*5e10*/  IMAD R11, R78, R11, RZ ;  /* 0x0000000b4e0b7224 */ /* 0x000fe200078e02ff */
[----:B------:R-:W-:Y:S01]  /*5e20*/  I2IP.S8.S32.SAT R104, R2, R0, R105 ;  /* 0x0000000002687239 */ /* 0x000fe20000001469 */
[----:B------:R-:W-:Y:S01]  /*5e30*/  IMAD R6, R85, R82, R6 ;  /* 0x0000005255067224 */ /* 0x000fe200078e0206 */
[----:B------:R-:W-:Y:S01]  /*5e40*/  SHF.R.S32.HI R83, RZ, 0x18, R83 ;  /* 0x00000018ff537819 */ /* 0x000fe20000011453 */
[----:B------:R-:W-:Y:S01]  /*5e50*/  IMAD R8, R78, R12, RZ ;  /* 0x0000000c4e087224 */ /* 0x000fe200078e02ff */
[----:B------:R-:W-:Y:S01]  /*5e60*/  SHF.L.U32 R85, R102, 0x8, RZ ;  /* 0x0000000866557819 */ /* 0x000fe200000006ff */
[----:B------:R-:W-:Y:S02]  /*5e70*/  IMAD R9, R78, R13, RZ ;  /* 0x0000000d4e097224 */ /* 0x000fe400078e02ff */
[----:B------:R-:W-:Y:S01]  /*5e80*/  IMAD R11, R86, R82, R11 ;  /* 0x00000052560b7224 */ /* 0x000fe200078e020b */
[----:B------:R-:W-:Y:S01]  /*5e90*/  SHF.R.S32.HI R85, RZ, 0x18, R85 ;  /* 0x00000018ff557819 */ /* 0x000fe20000011455 */
[C---:B------:R-:W-:Y:S01]  /*5ea0*/  IMAD R10, R78.reuse, R14, RZ ;  /* 0x0000000e4e0a7224 */ /* 0x040fe200078e02ff */
[----:B------:R-:W-:Y:S01]  /*5eb0*/  SHF.R.S32.HI R86, RZ, 0x18, R103 ;  /* 0x00000018ff567819 */ /* 0x000fe20000011467 */
[----:B------:R-:W-:Y:S01]  /*5ec0*/  IMAD R8, R81, R82, R8 ;  /* 0x0000005251087224 */ /* 0x000fe200078e0208 */
[----:B------:R-:W-:Y:S01]  /*5ed0*/  I2IP.S8.S32.SAT R106, R11, R6, RZ ;  /* 0x000000060b6a7239 */ /* 0x000fe200000014ff */
[----:B------:R-:W-:Y:S01]  /*5ee0*/  IMAD R9, R83, R82, R9 ;  /* 0x0000005253097224 */ /* 0x000fe200078e0209 */
[C---:B------:R-:W-:Y:S01]  /*5ef0*/  PRMT R83, R103.reuse, 0x8880, RZ ;  /* 0x0000888067537816 */ /* 0x040fe200000000ff */
[----:B------:R-:W-:Y:S01]  /*5f00*/  IMAD.U32 R84, R103, 0x10000, RZ ;  /* 0x0001000067547824 */ /* 0x000fe200078e00ff */
[----:B------:R-:W-:Y:S01]  /*5f10*/  I2IP.S8.S32.SAT R105, R5, R4, R106 ;  /* 0x0000000405697239 */ /* 0x000fe2000000146a */
[C---:B------:R-:W-:Y:S01]  /*5f20*/  IMAD R15, R78.reuse, R15, RZ ;  /* 0x0000000f4e0f7224 */ /* 0x040fe200078e02ff */
[----:B------:R-:W-:Y:S01]  /*5f30*/  SHF.R.S32.HI R81, RZ, 0x18, R102 ;  /* 0x00000018ff517819 */ /* 0x000fe20000011466 */
[----:B------:R-:W-:Y:S01]  /*5f40*/  IMAD R10, R85, R82, R10 ;  /* 0x00000052550a7224 */ /* 0x000fe200078e020a */
[----:B------:R-:W-:Y:S01]  /*5f50*/  SHF.R.S32.HI R84, RZ, 0x18, R84 ;  /* 0x00000018ff547819 */ /* 0x000fe20000011454 */
[C---:B------:R-:W-:Y:S01]  /*5f60*/  IMAD R12, R78.reuse, R16, RZ ;  /* 0x000000104e0c7224 */ /* 0x040fe200078e02ff */
[----:B------:R-:W-:Y:S01]  /*5f70*/  SHF.L.U32 R85, R103, 0x8, RZ ;  /* 0x0000000867557819 */ /* 0x000fe200000006ff */
[----:B------:R-:W-:Y:S02]  /*5f80*/  IMAD R13, R78, R17, RZ ;  /* 0x000000114e0d7224 */ /* 0x000fe400078e02ff */
[----:B------:R-:W-:Y:S01]  /*5f90*/  IMAD R15, R81, R82, R15 ;  /* 0x00000052510f7224 */ /* 0x000fe200078e020f */
[----:B------:R-:W-:Y:S01]  /*5fa0*/  PRMT R81, R88, 0x8880, RZ ;  /* 0x0000888058517816 */ /* 0x000fe200000000ff */
[----:B------:R-:W-:Y:S01]  /*5fb0*/  IMAD R14, R78, R18, RZ ;  /* 0x000000124e0e7224 */ /* 0x000fe200078e02ff */
[----:B------:R-:W-:Y:S01]  /*5fc0*/  SHF.R.S32.HI R85, RZ, 0x18, R85 ;  /* 0x00000018ff557819 */ /* 0x000fe20000011455 */
[----:B------:R-:W-:Y:S01]  /*5fd0*/  IMAD R12, R83, R82, R12 ;  /* 0x00000052530c7224 */ /* 0x000fe200078e020c */
[----:B------:R-:W-:Y:S01]  /*5fe0*/  I2IP.S8.S32.SAT R106, R15, R10, RZ ;  /* 0x0000000a0f6a7239 */ /* 0x000fe200000014ff */
[----:B------:R-:W-:Y:S01]  /*5ff0*/  IMAD R13, R84, R82, R13 ;  /* 0x00000052540d7224 */ /* 0x000fe200078e020d */
[----:B------:R-:W-:Y:S01]  /*6000*/  SHF.L.U32 R83, R88, 0x10, RZ ;  /* 0x0000001058537819 */ /* 0x000fe200000006ff */
[C---:B------:R-:W-:Y:S01]  /*6010*/  IMAD R19, R78.reuse, R19, RZ ;  /* 0x000000134e137224 */ /* 0x040fe200078e02ff */
[----:B------:R-:W-:Y:S01]  /*6020*/  I2IP.S8.S32.SAT R106, R9, R8, R106 ;  /* 0x00000008096a7239 */ /* 0x000fe2000000146a */
[----:B------:R-:W-:Y:S01]  /*6030*/  IMAD R14, R85, R82, R14 ;  /* 0x00000052550e7224 */ /* 0x000fe200078e020e */
[----:B------:R-:W-:Y:S01]  /*6040*/  SHF.R.S32.HI R83, RZ, 0x18, R83 ;  /* 0x00000018ff537819 */ /* 0x000fe20000011453 */
[C---:B------:R-:W-:Y:S01]  /*6050*/  IMAD R16, R78.reuse, R20, RZ ;  /* 0x000000144e107224 */ /* 0x040fe200078e02ff */
[----:B------:R-:W-:Y:S01]  /*6060*/  SHF.L.U32 R84, R89, 0x10, RZ ;  /* 0x0000001059547819 */ /* 0x000fe200000006ff */
[----:B------:R-:W-:Y:S01]  /*6070*/  IMAD R17, R78, R21, RZ ;  /* 0x000000154e117224 */ /* 0x000fe200078e02ff */
[----:B------:R-:W-:Y:S01]  /*6080*/  SHF.L.U32 R85, R88, 0x8, RZ ;  /* 0x0000000858557819 */ /* 0x000fe200000006ff */
[----:B------:R-:W-:Y:S01]  /*6090*/  IMAD R19, R86, R82, R19 ;  /* 0x0000005256137224 */ /* 0x000fe200078e0213 */
[----:B------:R-:W-:Y:S01]  /*60a0*/  SHF.R.S32.HI R84, RZ, 0x18, R84 ;  /* 0x00000018ff547819 */ /* 0x000fe20000011454 */
[C---:B------:R-:W-:Y:S01]  /*60b0*/  IMAD R18, R78.reuse, R22, RZ ;  /* 0x000000164e127224 */ /* 0x040fe200078e02ff */
[----:B------:R-:W-:Y:S01]  /*60c0*/  SHF.R.S32.HI R85, RZ, 0x18, R85 ;  /* 0x00000018ff557819 */ /* 0x000fe20000011455 */
[----:B------:R-:W-:Y:S01]  /*60d0*/  IMAD R16, R81, R82, R16 ;  /* 0x0000005251107224 */ /* 0x000fe200078e0210 */
[----:B------:R-:W-:Y:S01]  /*60e0*/  I2IP.S8.S32.SAT R107, R19, R14, RZ ;  /* 0x0000000e136b7239 */ /* 0x000fe200000014ff */
[-C--:B------:R-:W-:Y:S01]  /*60f0*/  IMAD R17, R83, R82.reuse, R17 ;  /* 0x0000005253117224 */ /* 0x080fe200078e0211 */
[----:B------:R-:W-:Y:S01]  /*6100*/  PRMT R83, R89, 0x8880, RZ ;  /* 0x0000888059537816 */ /* 0x000fe200000000ff */
[C---:B------:R-:W-:Y:S01]  /*6110*/  IMAD R23, R78.reuse, R23, RZ ;  /* 0x000000174e177224 */ /* 0x040fe200078e02ff */
[----:B------:R-:W-:Y:S01]  /*6120*/  SHF.R.S32.HI R81, RZ, 0x18, R88 ;  /* 0x00000018ff517819 */ /* 0x000fe20000011458 */
[----:B------:R-:W-:Y:S01]  /*6130*/  IMAD R18, R85, R82, R18 ;  /* 0x0000005255127224 */ /* 0x000fe200078e0212 */
[----:B------:R-:W-:Y:S01]  /*6140*/  SHF.L.U32 R85, R89, 0x8, RZ ;  /* 0x0000000859557819 */ /* 0x000fe200000006ff */
[C---:B------:R-:W-:Y:S01]  /*6150*/  IMAD R20, R78.reuse, R24, RZ ;  /* 0x000000184e147224 */ /* 0x040fe200078e02ff */
[----:B------:R-:W-:Y:S01]  /*6160*/  I2IP.S8.S32.SAT R107, R13, R12, R107 ;  /* 0x0000000c0d6b7239 */ /* 0x000fe2000000146b */
[----:B------:R-:W-:Y:S01]  /*6170*/  IMAD R21, R78, R25, RZ ;  /* 0x000000194e157224 */ /* 0x000fe200078e02ff */
[----:B------:R-:W-:Y:S01]  /*6180*/  SHF.R.S32.HI R85, RZ, 0x18, R85 ;  /* 0x00000018ff557819 */ /* 0x000fe20000011455 */
[----:B------:R-:W-:Y:S01]  /*6190*/  IMAD R23, R81, R82, R23 ;  /* 0x0000005251177224 */ /* 0x000fe200078e0217 */
[----:B------:R-:W-:Y:S01]  /*61a0*/  PRMT R81, R90, 0x8880, RZ ;  /* 0x000088805a517816 */ /* 0x000fe200000000ff */
[----:B------:R-:W-:Y:S01]  /*61b0*/  IMAD R22, R78, R26, RZ ;  /* 0x0000001a4e167224 */ /* 0x000fe200078e02ff */
[----:B------:R1:W-:Y:S01]  /*61c0*/  STS.128 [R153+UR49+0x8200], R104 ;  /* 0x0082006899007988 */ /* 0x0003e20008000c31 */
[----:B------:R-:W-:Y:S01]  /*61d0*/  IMAD R20, R83, R82, R20 ;  /* 0x0000005253147224 */ /* 0x000fe200078e0214 */
[----:B------:R-:W-:Y:S01]  /*61e0*/  I2IP.S8.S32.SAT R112, R23, R18, RZ ;  /* 0x0000001217707239 */ /* 0x000fe200000014ff */
[----:B------:R-:W-:Y:S01]  /*61f0*/  IMAD R21, R84, R82, R21 ;  /* 0x0000005254157224 */ /* 0x000fe200078e0215 */
[----:B------:R-:W-:Y:S01]  /*6200*/  SHF.R.S32.HI R86, RZ, 0x18, R89 ;  /* 0x00000018ff567819 */ /* 0x000fe20000011459 */
[----:B------:R-:W-:Y:S01]  /*6210*/  IMAD.U32 R83, R90, 0x10000, RZ ;  /* 0x000100005a537824 */ /* 0x000fe200078e00ff */
[----:B------:R-:W-:Y:S01]  /*6220*/  I2IP.S8.S32.SAT R112, R17, R16, R112 ;  /* 0x0000001011707239 */ /* 0x000fe20000001470 */
[----:B------:R-:W-:Y:S01]  /*6230*/  IMAD R27, R78, R27, RZ ;  /* 0x0000001b4e1b7224 */ /* 0x000fe200078e02ff */
[----:B------:R-:W-:Y:S01]  /*6240*/  SHF.L.U32 R84, R91, 0x10, RZ ;  /* 0x000000105b547819 */ /* 0x000fe200000006ff */
[----:B------:R-:W-:Y:S01]  /*6250*/  IMAD R22, R85, R82, R22 ;  /* 0x0000005255167224 */ /* 0x000fe200078e0216 */
[----:B------:R-:W-:Y:S01]  /*6260*/  SHF.L.U32 R85, R90, 0x8, RZ ;  /* 0x000000085a557819 */ /* 0x000fe200000006ff */
[C---:B------:R-:W-:Y:S01]  /*6270*/  IMAD R24, R78.reuse, R28, RZ ;  /* 0x0000001c4e187224 */ /* 0x040fe200078e02ff */
[----:B------:R-:W-:Y:S01]  /*6280*/  SHF.R.S32.HI R83, RZ, 0x18, R83 ;  /* 0x00000018ff537819 */ /* 0x000fe20000011453 */
[----:B------:R-:W-:Y:S01]  /*6290*/  IMAD R25, R78, R29, RZ ;  /* 0x0000001d4e197224 */ /* 0x000fe200078e02ff */
[----:B------:R-:W-:Y:S01]  /*62a0*/  SHF.R.S32.HI R84, RZ, 0x18, R84 ;  /* 0x00000018ff547819 */ /* 0x000fe20000011454 */
[----:B------:R-:W-:Y:S01]  /*62b0*/  IMAD R27, R86, R82, R27 ;  /* 0x00000052561b7224 */ /* 0x000fe200078e021b */
[----:B------:R-:W-:Y:S01]  /*62c0*/  SHF.R.S32.HI R85, RZ, 0x18, R85 ;  /* 0x00000018ff557819 */ /* 0x000fe20000011455 */
[C---:B------:R-:W-:Y:S01]  /*62d0*/  IMAD R26, R78.reuse, R30, RZ ;  /* 0x0000001e4e1a7224 */ /* 0x040fe200078e02ff */
[----:B------:R-:W-:Y:S01]  /*62e0*/  SHF.R.S32.HI R86, RZ, 0x18, R91 ;  /* 0x00000018ff567819 */ /* 0x000fe2000001145b */
[----:B------:R-:W-:Y:S01]  /*62f0*/  IMAD R24, R81, R82, R24 ;  /* 0x0000005251187224 */ /* 0x000fe200078e0218 */
[----:B------:R-:W-:Y:S01]  /*6300*/  I2IP.S8.S32.SAT R113, R27, R22, RZ ;  /* 0x000000161b717239 */ /* 0x000fe200000014ff */
[----:B------:R-:W-:Y:S01]  /*6310*/  IMAD R25, R83, R82, R25 ;  /* 0x0000005253197224 */ /* 0x000fe200078e0219 */
[----:B------:R-:W-:Y:S01]  /*6320*/  SHF.R.S32.HI R81, RZ, 0x18, R90 ;  /* 0x00000018ff517819 */ /* 0x000fe2000001145a */
[C---:B------:R-:W-:Y:S01]  /*6330*/  IMAD R31, R78.reuse, R31, RZ ;  /* 0x0000001f4e1f7224 */ /* 0x040fe200078e02ff */
[----:B------:R-:W-:Y:S01]  /*6340*/  I2IP.S8.S32.SAT R113, R21, R20, R113 ;  /* 0x0000001415717239 */ /* 0x000fe20000001471 */
[----:B------:R-:W-:Y:S01]  /*6350*/  IMAD R26, R85, R82, R26 ;  /* 0x00000052551a7224 */ /* 0x000fe200078e021a */
[C---:B------:R-:W-:Y:S01]  /*6360*/  PRMT R83, R91.reuse, 0x8880, RZ ;  /* 0x000088805b537816 */ /* 0x040fe200000000ff */
[C---:B------:R-:W-:Y:S01]  /*6370*/  IMAD R28, R78.reuse, R32, RZ ;  /* 0x000000204e1c7224 */ /* 0x040fe200078e02ff */
[----:B------:R-:W-:Y:S01]  /*6380*/  SHF.L.U32 R85, R91, 0x8, RZ ;  /* 0x000000085b557819 */ /* 0x000fe200000006ff */
[C---:B------:R-:W-:Y:S02]  /*6390*/  IMAD R29, R78.reuse, R33, RZ ;  /* 0x000000214e1d7224 */ /* 0x040fe400078e02ff */
[----:B------:R-:W-:Y:S01]  /*63a0*/  IMAD R31, R81, R82, R31 ;  /* 0x00000052511f7224 */ /* 0x000fe200078e021f */
[----:B------:R-:W-:Y:S01]  /*63b0*/  SHF.R.S32.HI R85, RZ, 0x18, R85 ;  /* 0x00000018ff557819 */ /* 0x000fe20000011455 */
[----:B------:R-:W-:Y:S01]  /*63c0*/  IMAD R30, R78, R34, RZ ;  /* 0x000000224e1e7224 */ /* 0x000fe200078e02ff */
[----:B------:R-:W-:Y:S01]  /*63d0*/  PRMT R81, R92, 0x8880, RZ ;  /* 0x000088805c517816 */ /* 0x000fe200000000ff */
[----:B------:R-:W-:Y:S01]  /*63e0*/  IMAD R28, R83, R82, R28 ;  /* 0x00000052531c7224 */ /* 0x000fe200078e021c */
[----:B------:R-:W-:Y:S01]  /*63f0*/  I2IP.S8.S32.SAT R114, R31, R26, RZ ;  /* 0x0000001a1f727239 */ /* 0x000fe200000014ff */
[----:B------:R-:W-:Y:S01]  /*6400*/  IMAD R29, R84, R82, R29 ;  /* 0x00000052541d7224 */ /* 0x000fe200078e021d */
[----:B------:R-:W-:Y:S01]  /*6410*/  SHF.L.U32 R83, R92, 0x10, RZ ;  /* 0x000000105c537819 */ /* 0x000fe200000006ff */
[----:B------:R-:W-:Y:S01]  /*6420*/  IMAD R35, R78, R35, RZ ;  /* 0x000000234e237224 */ /* 0x000fe200078e02ff */
[----:B------:R-:W-:Y:S01]  /*6430*/  I2IP.S8.S32.SAT R114, R25, R24, R114 ;  /* 0x0000001819727239 */ /* 0x000fe20000001472 */
[----:B------:R-:W-:Y:S01]  /*6440*/  IMAD R30, R85, R82, R30 ;  /* 0x00000052551e7224 */ /* 0x000fe200078e021e */
[----:B------:R-:W-:Y:S01]  /*6450*/  SHF.L.U32 R85, R92, 0x8, RZ ;  /* 0x000000085c557819 */ /* 0x000fe200000006ff */
[C---:B------:R-:W-:Y:S01]  /*6460*/  IMAD R32, R78.reuse, R36, RZ ;  /* 0x000000244e207224 */ /* 0x040fe200078e02ff */
[----:B------:R-:W-:Y:S01]  /*6470*/  SHF.R.S32.HI R83, RZ, 0x18, R83 ;  /* 0x00000018ff537819 */ /* 0x000fe20000011453 */
[----:B------:R-:W-:Y:S01]  /*6480*/  IMAD R33, R78, R37, RZ ;  /* 0x000000254e217224 */ /* 0x000fe200078e02ff */
[----:B------:R-:W-:Y:S01]  /*6490*/  SHF.R.S32.HI R85, RZ, 0x18, R85 ;  /* 0x00000018ff557819 */ /* 0x000fe20000011455 */
[----:B------:R-:W-:Y:S01]  /*64a0*/  IMAD R35, R86, R82, R35 ;  /* 0x0000005256237224 */ /* 0x000fe200078e0223 */
[----:B------:R-:W-:Y:S01]  /*64b0*/  PRMT R84, R93, 0x8880, RZ ;  /* 0x000088805d547816 */ /* 0x000fe200000000ff */
[----:B------:R-:W-:Y:S01]  /*64c0*/  IMAD R34, R78, R38, RZ ;  /* 0x000000264e227224 */ /* 0x000fe200078e02ff */
[----:B------:R-:W-:Y:S01]  /*64d0*/  SHF.L.U32 R86, R96, 0x10, RZ ;  /* 0x0000001060567819 */ /* 0x000fe200000006ff */
[----:B------:R-:W-:Y:S01]  /*64e0*/  IMAD R32, R81, R82, R32 ;  /* 0x0000005251207224 */ /* 0x000fe200078e0220 */
[----:B------:R-:W-:Y:S01]  /*64f0*/  SHF.R.S32.HI R81, RZ, 0x18, R92 ;  /* 0x00000018ff517819 */ /* 0x000fe2000001145c */
[C---:B------:R-:W-:Y:S01]  /*6500*/  IMAD R39, R78.reuse, R39, RZ ;  /* 0x000000274e277224 */ /* 0x040fe200078e02ff */
[----:B------:R-:W-:Y:S01]  /*6510*/  I2IP.S8.S32.SAT R115, R35, R30, RZ ;  /* 0x0000001e23737239 */ /* 0x000fe200000014ff */
[-C--:B------:R-:W-:Y:S02]  /*6520*/  IMAD R33, R83, R82.reuse, R33 ;  /* 0x0000005253217224 */ /* 0x080fe400078e0221 */
[----:B------:R-:W-:Y:S01]  /*6530*/  IMAD R34, R85, R82, R34 ;  /* 0x0000005255227224 */ /* 0x000fe200078e0222 */
[----:B------:R-:W-:Y:S01]  /*6540*/  I2IP.S8.S32.SAT R115, R29, R28, R115 ;  /* 0x0000001c1d737239 */ /* 0x000fe20000001473 */
[C---:B------:R-:W-:Y:S01]  /*6550*/  IMAD.U32 R83, R93.reuse, 0x10000, RZ ;  /* 0x000100005d537824 */ /* 0x040fe200078e00ff */
[----:B------:R-:W-:Y:S01]  /*6560*/  SHF.L.U32 R85, R93, 0x8, RZ ;  /* 0x000000085d557819 */ /* 0x000fe200000006ff */
[----:B------:R-:W-:Y:S01]  /*6570*/  IMAD R39, R81, R82, R39 ;  /* 0x0000005251277224 */ /* 0x000fe200078e0227 */
[----:B------:R-:W-:Y:S01]  /*6580*/  MOV R81, R84 ;  /* 0x0000005400517202 */ /* 0x000fe20000000f00 */
[C---:B------:R-:W-:Y:S01]  /*6590*/  IMAD R36, R78.reuse, R40, RZ ;  /* 0x000000284e247224 */ /* 0x040fe200078e02ff */
[----:B------:R-:W-:Y:S01]  /*65a0*/  SHF.R.S32.HI R83, RZ, 0x18, R83 ;  /* 0x00000018ff537819 */ /* 0x000fe20000011453 */
[C---:B------:R-:W-:Y:S01]  /*65b0*/  IMAD R37, R78.reuse, R41, RZ ;  /* 0x000000294e257224 */ /* 0x040fe200078e02ff */
[----:B------:R-:W-:Y:S01]  /*65c0*/  SHF.R.S32.HI R85, RZ, 0x18, R85 ;  /* 0x00000018ff557819 */ /* 0x000fe20000011455 */
[C---:B------:R-:W-:Y:S01]  /*65d0*/  IMAD R38, R78.reuse, R42, RZ ;  /* 0x0000002a4e267224 */ /* 0x040fe200078e02ff */
[----:B------:R1:W-:Y:S01]  /*65e0*/  STS.128 [R172+0x8200], R112 ;  /* 0x00820070ac007388 */ /* 0x0003e20000000c00 */
[----:B------:R-:W-:Y:S01]  /*65f0*/  IMAD R36, R81, R82, R36 ;  /* 0x0000005251247224 */ /* 0x000fe200078e0224 */
[----:B------:R-:W-:Y:S01]  /*6600*/  I2IP.S8.S32.SAT R120, R39, R34, RZ ;  /* 0x0000002227787239 */ /* 0x000fe200000014ff */
[-C--:B------:R-:W-:Y:S01]  /*6610*/  IMAD R37, R83, R82.reuse, R37 ;  /* 0x0000005253257224 */ /* 0x080fe200078e0225 */
[----:B------:R-:W-:Y:S01]  /*6620*/  SHF.R.S32.HI R84, RZ, 0x18, R93 ;  /* 0x00000018ff547819 */ /* 0x000fe2000001145d */
[----:B------:R-:W-:Y:S01]  /*6630*/  IMAD R43, R78, R43, RZ ;  /* 0x0000002b4e2b7224 */ /* 0x000fe200078e02ff */
[C---:B------:R-:W-:Y:S01]  /*6640*/  SHF.L.U32 R83, R94.reuse, 0x10, RZ ;  /* 0x000000105e537819 */ /* 0x040fe200000006ff */
[----:B------:R-:W-:Y:S01]  /*6650*/  IMAD R38, R85, R82, R38 ;  /* 0x0000005255267224 */ /* 0x000fe200078e0226 */
[----:B------:R-:W-:Y:S01]  /*6660*/  PRMT R81, R94, 0x8880, RZ ;  /* 0x000088805e517816 */ /* 0x000fe200000000ff */
[----:B------:R-:W-:Y:S01]  /*6670*/  IMAD R40, R78, R44, RZ ;  /* 0x0000002c4e287224 */ /* 0x000fe200078e02ff */
[----:B------:R-:W-:Y:S01]  /*6680*/  SHF.L.U32 R85, R94, 0x8, RZ ;  /* 0x000000085e557819 */ /* 0x000fe200000006ff */
[----:B------:R-:W-:Y:S01]  /*6690*/  IMAD R41, R78, R45, RZ ;  /* 0x0000002d4e297224 */ /* 0x000fe200078e02ff */
[----:B------:R-:W-:Y:S01]  /*66a0*/  SHF.R.S32.HI R83, RZ, 0x18, R83 ;  /* 0x00000018ff537819 */ /* 0x000fe20000011453 */
[----:B------:R-:W-:Y:S01]  /*66b0*/  IMAD R43, R84, R82, R43 ;  /* 0x00000052542b7224 */ /* 0x000fe200078e022b */
[----:B------:R-:W-:Y:S01]  /*66c0*/  SHF.R.S32.HI R85, RZ, 0x18, R85 ;  /* 0x00000018ff557819 */ /* 0x000fe20000011455 */
[C---:B------:R-:W-:Y:S01]  /*66d0*/  IMAD R42, R78.reuse, R46, RZ ;  /* 0x0000002e4e2a7224 */ /* 0x040fe200078e02ff */
[----:B------:R-:W-:Y:S01]  /*66e0*/  I2IP.S8.S32.SAT R120, R33, R32, R120 ;  /* 0x0000002021787239 */ /* 0x000fe20000001478 */
[----:B------:R-:W-:Y:S01]  /*66f0*/  IMAD R40, R81, R82, R40 ;  /* 0x0000005251287224 */ /* 0x000fe200078e0228 */
[----:B------:R-:W-:Y:S01]  /*6700*/  SHF.R.S32.HI R84, RZ, 0x18, R94 ;  /* 0x00000018ff547819 */ /* 0x000fe2000001145e */
[----:B------:R-:W-:Y:S01]  /*6710*/  IMAD R47, R78, R47, RZ ;  /* 0x0000002f4e2f7224 */ /* 0x000fe200078e02ff */
[----:B------:R-:W-:Y:S01]  /*6720*/  I2IP.S8.S32.SAT R121, R43, R38, RZ ;  /* 0x000000262b797239 */ /* 0x000fe200000014ff */
[-C--:B------:R-:W-:Y:S01]  /*6730*/  IMAD R41, R83, R82.reuse, R41 ;  /* 0x0000005253297224 */ /* 0x080fe200078e0229 */
[----:B------:R-:W-:Y:S01]  /*6740*/  PRMT R81, R95, 0x8880, RZ ;  /* 0x000088805f517816 */ /* 0x000fe200000000ff */
[-C--:B------:R-:W-:Y:S01]  /*6750*/  IMAD R42, R85, R82.reuse, R42 ;  /* 0x00000052552a7224 */ /* 0x080fe200078e022a */
[----:B------:R-:W-:Y:S01]  /*6760*/  SHF.L.U32 R83, R95, 0x10, RZ ;  /* 0x000000105f537819 */ /* 0x000fe200000006ff */
[----:B------:R-:W-:Y:S01]  /*6770*/  IMAD R47, R84, R82, R47 ;  /* 0x00000052542f7224 */ /* 0x000fe200078e022f */
[----:B------:R-:W-:Y:S01]  /*6780*/  I2IP.S8.S32.SAT R121, R37, R36, R121 ;  /* 0x0000002425797239 */ /* 0x000fe20000001479 */
[C---:B------:R-:W-:Y:S01]  /*6790*/  IMAD R44, R78.reuse, R48, RZ ;  /* 0x000000304e2c7224 */ /* 0x040fe200078e02ff */
[----:B------:R-:W-:Y:S01]  /*67a0*/  SHF.R.S32.HI R83, RZ, 0x18, R83 ;  /* 0x00000018ff537819 */ /* 0x000fe20000011453 */
[----:B------:R-:W-:Y:S01]  /*67b0*/  IMAD.SHL.U32 R84, R95, 0x100, RZ ;  /* 0x000001005f547824 */ /* 0x000fe200078e00ff */
[----:B------:R-:W-:Y:S01]  /*67c0*/  I2IP.S8.S32.SAT R122, R47, R42, RZ ;  /* 0x0000002a2f7a7239 */ /* 0x000fe200000014ff */
[----:B------:R-:W-:Y:S01]  /*67d0*/  IMAD R45, R78, R49, RZ ;  /* 0x000000314e2d7224 */ /* 0x000fe200078e02ff */
[----:B------:R-:W-:Y:S01]  /*67e0*/  PRMT R85, R96, 0x8880, RZ ;  /* 0x0000888060557816 */ /* 0x000fe200000000ff */
[----:B------:R-:W-:Y:S01]  /*67f0*/  IMAD R44, R81, R82, R44 ;  /* 0x00000052512c7224 */ /* 0x000fe200078e022c */
[----:B------:R-:W-:Y:S01]  /*6800*/  SHF.R.S32.HI R81, RZ, 0x18, R84 ;  /* 0x00000018ff517819 */ /* 0x000fe20000011454 */
[C---:B------:R-:W-:Y:S01]  /*6810*/  IMAD R46, R78.reuse, R50, RZ ;  /* 0x000000324e2e7224 */ /* 0x040fe200078e02ff */
[----:B------:R-:W-:Y:S01]  /*6820*/  I2IP.S8.S32.SAT R122, R41, R40, R122 ;  /* 0x00000028297a7239 */ /* 0x000fe2000000147a */
[----:B------:R-:W-:Y:S01]  /*6830*/  IMAD R45, R83, R82, R45 ;  /* 0x00000052532d7224 */ /* 0x000fe200078e022d */
[----:B------:R-:W-:Y:S01]  /*6840*/  SHF.R.S32.HI R83, RZ, 0x18, R95 ;  /* 0x00000018ff537819 */ /* 0x000fe2000001145f */
[----:B------:R-:W-:Y:S01]  /*6850*/  IMAD R51, R78, R51, RZ ;  /* 0x000000334e337224 */ /* 0x000fe200078e02ff */
[----:B------:R-:W-:Y:S01]  /*6860*/  SHF.L.U32 R84, R96, 0x8, RZ ;  /* 0x0000000860547819 */ /* 0x000fe200000006ff */
[C---:B------:R-:W-:Y:S02]  /*6870*/  IMAD R48, R78.reuse, R52, RZ ;  /* 0x000000344e307224 */ /* 0x040fe400078e02ff */
[-C--:B------:R-:W-:Y:S01]  /*6880*/  IMAD R46, R81, R82.reuse, R46 ;  /* 0x00000052512e7224 */ /* 0x080fe200078e022e */
[----:B------:R-:W-:Y:S01]  /*6890*/  SHF.R.S32.HI R81, RZ, 0x18, R86 ;  /* 0x00000018ff517819 */ /* 0x000fe20000011456 */
[C---:B------:R-:W-:Y:S01]  /*68a0*/  IMAD R49, R78.reuse, R53, RZ ;  /* 0x000000354e317224 */ /* 0x040fe200078e02ff */
[----:B------:R-:W-:Y:S01]  /*68b0*/  SHF.R.S32.HI R86, RZ, 0x18, R99 ;  /* 0x00000018ff567819 */ /* 0x000fe20000011463 */
[----:B------:R-:W-:Y:S01]  /*68c0*/  IMAD R51, R83, R82, R51 ;  /* 0x0000005253337224 */ /* 0x000fe200078e0233 */
[----:B------:R-:W-:Y:S01]  /*68d0*/  SHF.R.S32.HI R83, RZ, 0x18, R84 ;  /* 0x00000018ff537819 */ /* 0x000fe20000011454 */
[C---:B------:R-:W-:Y:S01]  /*68e0*/  IMAD R50, R78.reuse, R54, RZ ;  /* 0x000000364e327224 */ /* 0x040fe200078e02ff */
[----:B------:R-:W-:Y:S01]  /*68f0*/  SHF.R.S32.HI R84, RZ, 0x18, R96 ;  /* 0x00000018ff547819 */ /* 0x000fe20000011460 */
[----:B------:R-:W-:Y:S01]  /*6900*/  IMAD R48, R85, R82, R48 ;  /* 0x0000005255307224 */ /* 0x000fe200078e0230 */
[----:B------:R-:W-:Y:S01]  /*6910*/  I2IP.S8.S32.SAT R123, R51, R46, RZ ;  /* 0x0000002e337b7239 */ /* 0x000fe200000014ff */
[C---:B------:R-:W-:Y:S01]  /*6920*/  IMAD R55, R78.reuse, R55, RZ ;  /* 0x000000374e377224 */ /* 0x040fe200078e02ff */
[----:B------:R-:W-:Y:S01]  /*6930*/  SHF.L.U32 R85, R97, 0x10, RZ ;  /* 0x0000001061557819 */ /* 0x000fe200000006ff */
[----:B------:R-:W-:Y:S01]  /*6940*/  IMAD R49, R81, R82, R49 ;  /* 0x0000005251317224 */ /* 0x000fe200078e0231 */
[----:B------:R-:W-:Y:S01]  /*6950*/  PRMT R81, R97, 0x8880, RZ ;  /* 0x0000888061517816 */ /* 0x000fe200000000ff */
[----:B------:R-:W-:Y:S01]  /*6960*/  IMAD R52, R78, R56, RZ ;  /* 0x000000384e347224 */ /* 0x000fe200078e02ff */
[----:B------:R-:W-:Y:S01]  /*6970*/  I2IP.S8.S32.SAT R123, R45, R44, R123 ;  /* 0x0000002c2d7b7239 */ /* 0x000fe2000000147b */
[-C--:B------:R-:W-:Y:S01]  /*6980*/  IMAD R50, R83, R82.reuse, R50 ;  /* 0x0000005253327224 */ /* 0x080fe200078e0232 */
[----:B------:R-:W-:Y:S01]  /*6990*/  SHF.R.S32.HI R83, RZ, 0x18, R85 ;  /* 0x00000018ff537819 */ /* 0x000fe20000011455 */
[-C--:B------:R-:W-:Y:S01]  /*69a0*/  IMAD R55, R84, R82.reuse, R55 ;  /* 0x0000005254377224 */ /* 0x080fe200078e0237 */
[----:B------:R-:W-:Y:S01]  /*69b0*/  PRMT R85, R98, 0x8880, RZ ;  /* 0x0000888062557816 */ /* 0x000fe200000000ff */
[----:B------:R-:W-:Y:S01]  /*69c0*/  IMAD R52, R81, R82, R52 ;  /* 0x0000005251347224 */ /* 0x000fe200078e0234 */
[----:B------:R-:W-:Y:S01]  /*69d0*/  SHF.L.U32 R81, R97, 0x8, RZ ;  /* 0x0000000861517819 */ /* 0x000fe200000006ff */
[C---:B------:R-:W-:Y:S01]  /*69e0*/  IMAD R53, R78.reuse, R57, RZ ;  /* 0x000000394e357224 */ /* 0x040fe200078e02ff */
[----:B------:R1:W-:Y:S01]  /*69f0*/  STS.128 [R171+0x8200], R120 ;  /* 0x00820078ab007388 */ /* 0x0003e20000000c00 */
[----:B------:R-:W-:Y:S01]  /*6a00*/  IMAD R54, R78, R58, RZ ;  /* 0x0000003a4e367224 */ /* 0x000fe200078e02ff */
[----:B------:R-:W-:Y:S01]  /*6a10*/  SHF.R.S32.HI R81, RZ, 0x18, R81 ;  /* 0x00000018ff517819 */ /* 0x000fe20000011451 */
[----:B------:R-:W-:Y:S01]  /*6a20*/  IMAD R53, R83, R82, R53 ;  /* 0x0000005253357224 */ /* 0x000fe200078e0235 */
[----:B------:R-:W-:Y:S01]  /*6a30*/  SHF.L.U32 R84, R98, 0x10, RZ ;  /* 0x0000001062547819 */ /* 0x000fe200000006ff */
[C---:B------:R-:W-:Y:S01]  /*6a40*/  IMAD R59, R78.reuse, R59, RZ ;  /* 0x0000003b4e3b7224 */ /* 0x040fe200078e02ff */
[----:B------:R-:W-:Y:S01]  /*6a50*/  SHF.R.S32.HI R83, RZ, 0x18, R97 ;  /* 0x00000018ff537819 */ /* 0x000fe20000011461 */
[C---:B------:R-:W-:Y:S01]  /*6a60*/  IMAD R56, R78.reuse, R60, RZ ;  /* 0x0000003c4e387224 */ /* 0x040fe200078e02ff */
[----:B------:R-:W-:Y:S01]  /*6a70*/  I2IP.S8.S32.SAT R124, R55, R50, RZ ;  /* 0x00000032377c7239 */ /* 0x000fe200000014ff */
[----:B------:R-:W-:Y:S01]  /*6a80*/  IMAD R54, R81, R82, R54 ;  /* 0x0000005251367224 */ /* 0x000fe200078e0236 */
[----:B------:R-:W-:Y:S01]  /*6a90*/  SHF.R.S32.HI R84, RZ, 0x18, R84 ;  /* 0x00000018ff547819 */ /* 0x000fe20000011454 */
[----:B------:R-:W-:Y:S01]  /*6aa0*/  IMAD R57, R78, R61, RZ ;  /* 0x0000003d4e397224 */ /* 0x000fe200078e02ff */
[----:B------:R-:W-:Y:S01]  /*6ab0*/  I2IP.S8.S32.SAT R124, R49, R48, R124 ;  /* 0x00000030317c7239 */ /* 0x000fe2000000147c */
[-C--:B------:R-:W-:Y:S01]  /*6ac0*/  IMAD R59, R83, R82.reuse, R59 ;  /* 0x00000052533b7224 */ /* 0x080fe200078e023b */
[----:B------:R-:W-:Y:S01]  /*6ad0*/  PRMT R83, R99, 0x8880, RZ ;  /* 0x0000888063537816 */ /* 0x000fe200000000ff */
[-C--:B------:R-:W-:Y:S01]  /*6ae0*/  IMAD R56, R85, R82.reuse, R56 ;  /* 0x0000005255387224 */ /* 0x080fe200078e0238 */
[----:B------:R-:W-:Y:S01]  /*6af0*/  SHF.R.S32.HI R81, RZ, 0x18, R98 ;  /* 0x00000018ff517819 */ /* 0x000fe20000011462 */
[----:B------:R-:W-:Y:S01]  /*6b00*/  IMAD R57, R84, R82, R57 ;  /* 0x0000005254397224 */ /* 0x000fe200078e0239 */
[----:B------:R-:W-:Y:S01]  /*6b10*/  I2IP.S8.S32.SAT R125, R59, R54, RZ ;  /* 0x000000363b7d7239 */ /* 0x000fe200000014ff */
[C---:B------:R-:W-:Y:S01]  /*6b20*/  IMAD R58, R78.reuse, R62, RZ ;  /* 0x0000003e4e3a7224 */ /* 0x040fe200078e02ff */
[C---:B------:R-:W-:Y:S01]  /*6b30*/  SHF.L.U32 R85, R99.reuse, 0x8, RZ ;  /* 0x0000000863557819 */ /* 0x040fe200000006ff */
[----:B------:R-:W-:Y:S01]  /*6b40*/  IMAD.U32 R84, R99, 0x10000, RZ ;  /* 0x0001000063547824 */ /* 0x000fe200078e00ff */
[----:B------:R-:W-:Y:S01]  /*6b50*/  I2IP.S8.S32.SAT R125, R53, R52, R125 ;  /* 0x00000034357d7239 */ /* 0x000fe2000000147d */
[C---:B------:R-:W-:Y:S01]  /*6b60*/  IMAD R63, R78.reuse, R63, RZ ;  /* 0x0000003f4e3f7224 */ /* 0x040fe200078e02ff */
[----:B------:R-:W-:Y:S01]  /*6b70*/  SHF.R.S32.HI R85, RZ, 0x18, R85 ;  /* 0x00000018ff557819 */ /* 0x000fe20000011455 */
[C---:B------:R-:W-:Y:S01]  /*6b80*/  IMAD R60, R78.reuse, R64, RZ ;  /* 0x000000404e3c7224 */ /* 0x040fe200078e02ff */
[----:B------:R-:W-:Y:S01]  /*6b90*/  SHF.R.S32.HI R84, RZ, 0x18, R84 ;  /* 0x00000018ff547819 */ /* 0x000fe20000011454 */
[-C--:B------:R-:W-:Y:S02]  /*6ba0*/  IMAD R58, R87, R82.reuse, R58 ;  /* 0x00000052573a7224 */ /* 0x080fe400078e023a */
[C---:B------:R-:W-:Y:S02]  /*6bb0*/  IMAD R61, R78.reuse, R65, RZ ;  /* 0x000000414e3d7224 */ /* 0x040fe400078e02ff */
[-C--:B------:R-:W-:Y:S02]  /*6bc0*/  IMAD R63, R81, R82.reuse, R63 ;  /* 0x00000052513f7224 */ /* 0x080fe400078e023f */
[----:B------:R-:W-:Y:S02]  /*6bd0*/  IMAD R60, R83, R82, R60 ;  /* 0x00000052533c7224 */ /* 0x000fe400078e023c */
[----:B------:R-:W-:Y:S01]  /*6be0*/  IMAD R62, R78, R66, RZ ;  /* 0x000000424e3e7224 */ /* 0x000fe200078e02ff */
[----:B------:R-:W-:Y:S01]  /*6bf0*/  I2IP.S8.S32.SAT R126, R63, R58, RZ ;  /* 0x0000003a3f7e7239 */ /* 0x000fe200000014ff */
[----:B------:R-:W-:Y:S02]  /*6c00*/  IMAD R61, R84, R82, R61 ;  /* 0x00000052543d7224 */ /* 0x000fe400078e023d */
[----:B------:R-:W-:Y:S01]  /*6c10*/  IMAD R67, R78, R67, RZ ;  /* 0x000000434e437224 */ /* 0x000fe200078e02ff */
[----:B------:R-:W-:Y:S01]  /*6c20*/  I2IP.S8.S32.SAT R126, R57, R56, R126 ;  /* 0x00000038397e7239 */ /* 0x000fe2000000147e */
[-C--:B------:R-:W-:Y:S02]  /*6c30*/  IMAD R62, R85, R82.reuse, R62 ;  /* 0x00000052553e7224 */ /* 0x080fe400078e023e */
[----:B------:R-:W-:Y:S05]  /*6c40*/  IMAD R67, R86, R82, R67 ;  /* 0x0000005256437224 */ /* 0x000fea00078e0243 */
[----:B------:R-:W-:Y:S04]  /*6c50*/  I2IP.S8.S32.SAT R127, R67, R62, RZ ;  /* 0x0000003e437f7239 */ /* 0x000fe800000014ff */
[----:B------:R-:W-:Y:S05]  /*6c60*/  I2IP.S8.S32.SAT R127, R61, R60, R127 ;  /* 0x0000003c3d7f7239 */ /* 0x000fea000000147f */
[----:B------:R1:W-:Y:S01]  /*6c70*/  STS.128 [R170+0x8200], R124 ;  /* 0x0082007caa007388 */ /* 0x0003e20000000c00 */
[----:B------:R-:W-:Y:S01]  /*6c80*/  @!PT LDS RZ, [RZ] ;  /* 0x00000000fffff984 */ /* 0x000fe20000000800 */
[----:B------:R-:W-:Y:S01]  /*6c90*/  @!PT LDS RZ, [RZ] ;  /* 0x00000000fffff984 */ /* 0x000fe20000000800 */
[----:B------:R-:W-:Y:S01]  /*6ca0*/  @!PT LDS RZ, [RZ] ;  /* 0x00000000fffff984 */ /* 0x000fe20000000800 */
[----:B------:R-:W-:Y:S01]  /*6cb0*/  @!PT LDS RZ, [RZ] ;  /* 0x00000000fffff984 */ /* 0x000fe20000000800 */
[----:B------:R2:W-:Y:S07]  /*6cc0*/  MEMBAR.ALL.CTA ;  /* 0x0000000000007992 */ /* 0x0005ee0000008000 */
[----:B--2---:R-:W2:Y:S02]  /*6cd0*/  FENCE.VIEW.ASYNC.S ;  /* 0x00000000000073c6 */ /* 0x004ea40000000000 */
[----:B--2---:R-:W-:Y:S06]  /*6ce0*/  BAR.SYNC.DEFER_BLOCKING 0x1, 0x80 ;  /* 0x0042000000007b1d */ /* 0x004fec0000010000 */
[----:B------:R-:W-:Y:S05]  /*6cf0*/  @P0 BRA `(.L_x_99) ;  /* 0x0000000000280947 */ /* 0x000fea0003800000 */
[----:B------:R-:W-:Y:S02]  /*6d00*/  UIADD3 UR4, UPT, UPT, UR49, 0x8200, URZ ;  /* 0x0000820031047890 */ /* 0x000fe4000fffe0ff */
[----:B------:R-:W-:Y:S01]  /*6d10*/  UIADD3 UR6, UP0, UPT, UR52, 0x680, URZ ;  /* 0x0000068034067890 */ /* 0x000fe2000ff1e0ff */
[----:B------:R-:W-:Y:S03]  /*6d20*/  UMOV UR43, UR36 ;  /* 0x00000024002b7c82 */ /* 0x000fe60008000000 */
[----:B------:R-:W-:Y:S01]  /*6d30*/  MOV R166, UR4 ;  /* 0x0000000400a67c02 */ /* 0x000fe20008000f00 */
[----:B------:R-:W-:Y:S03]  /*6d40*/  UIADD3.X UR7, UPT, UPT, URZ, UR53, URZ, UP0, !UPT ;  /* 0x00000035ff077290 */ /* 0x000fe600087fe4ff */
[----:B------:R-:W-:Y:S11]  /*6d50*/  R2UR UR40, R166 ;  /* 0x00000000a62872ca */ /* 0x000ff600000e0000 */
[----:B------:R-:W-:Y:S02]  /*6d60*/  @!UPT UIADD3 URZ, UPT, UPT, URZ, URZ, URZ ;  /* 0x000000fffffff290 */ /* 0x000fe4000fffe0ff */
[----:B------:R2:W-:Y:S01]  /*6d70*/  UTMASTG.3D [UR40], [UR6] ;  /* 0x00000028060073b5 */ /* 0x0005e20008010000 */
[----:B------:R0:W-:Y:S01]  /*6d80*/  UTMACMDFLUSH ;  /* 0x00000000000079b7 */ /* 0x0001e20000000000 */
[----:B--2---:R-:W-:Y:S04]  /*6d90*/  DEPBAR.LE SB0, 0x1 ;  /* 0x000080400000791a */ /* 0x004fe80000000000 */
.L_x_99:
[----:B------:R-:W-:Y:S05]  /*6da0*/  BSYNC.RECONVERGENT B0 ;  /* 0x0000000000007941 */ /* 0x000fea0003800200 */
.L_x_98:
[----:B------:R-:W-:Y:S06]  /*6db0*/  BAR.SYNC.DEFER_BLOCKING 0x1, 0x80 ;  /* 0x0042000000007b1d */ /* 0x000fec0000010000 */
[----:B------:R-:W2:Y:S01]  /*6dc0*/  @P6 SYNCS.PHASECHK.TRANS64.TRYWAIT P0, [R118+URZ+0x60], R119 ;  /* 0x00006077760065a7 */ /* 0x000ea200080011ff */
[----:B------:R-:W-:Y:S01]  /*6dd0*/  BSSY B1, `(.L_x_100) ;  /* 0x0000023000017945 */ /* 0x000fe20003800000 */
[----:B--2---:R-:W-:Y:S03]  /*6de0*/  @P6 SEL R109, RZ, 0x1, !P0 ;  /* 0x00000001ff6d6807 */ /* 0x004fe60004000000 */
[----:B------:R-:W-:Y:S05]  /*6df0*/  @!P6 BRA `(.L_x_101) ;  /* 0x000000000080e947 */ /* 0x000fea0003800000 */
[----:B------:R-:W-:Y:S01]  /*6e00*/  ISETP.NE.AND P1, PT, R110, RZ, PT ;  /* 0x000000ff6e00720c */ /* 0x000fe20003f25270 */
[----:B------:R-:W-:Y:S01]  /*6e10*/  BSSY B0, `(.L_x_102) ;  /* 0x000000a000007945 */ /* 0x000fe20003800000 */
[----:B------:R-:W-:Y:S11]  /*6e20*/  ISETP.NE.AND P0, PT, R109, RZ, PT ;  /* 0x000000ff6d00720c */ /* 0x000ff60003f05270 */
[----:B------:R-:W-:Y:S04]  /*6e30*/  @P1 IMAD R5, R160, 0x2000, R111 ;  /* 0x00002000a0051824 */ /* 0x000fe800078e026f */
[--C-:B------:R-:W-:Y:S01]  /*6e40*/  @P1 IMAD.IADD R4, R165, 0x1, R5.reuse ;  /* 0x00000001a5041824 */ /* 0x100fe200078e0205 */
[----:B------:R-:W-:Y:S01]  /*6e50*/  @P1 IADD3 R2, PT, PT, R164, R5, RZ ;  /* 0x00000005a4021210 */ /* 0x000fe20007ffe0ff */
[----:B------:R-:W-:Y:S01]  /*6e60*/  @P1 IMAD.IADD R0, R116, 0x1, R5 ;  /* 0x0000000174001824 */ /* 0x000fe200078e0205 */
[----:B------:R-:W-:Y:S06]  /*6e70*/  @P0 BRA `(.L_x_103) ;  /* 0x00000000000c0947 */ /* 0x000fec0003800000 */
[----:B------:R-:W-:Y:S04]  /*6e80*/  SHF.L.U32 R3, R159, 0x1f, RZ ;  /* 0x0000001f9f037819 */ /* 0x000fe800000006ff */
[----:B------:R-:W2:Y:S02]  /*6e90*/  SYNCS.PHASECHK.TRANS64.TRYWAIT P0, [R118+URZ+0x60], R3 ;  /* 0x00006003760075a7 */ /* 0x000ea400080011ff */
[----:B--2---:R-:W-:Y:S05]  /*6ea0*/  @!P0 BRA `(.L_x_104) ;  /* 0x0000004c00308947 */ /* 0x004fea0003800000 */
.L_x_103:
[----:B------:R-:W-:Y:S05]  /*6eb0*/  BSYNC B0 ;  /* 0x0000000000007941 */ /* 0x000fea0003800000 */
.L_x_102:
[----:B------:R-:W-:Y:S01]  /*6ec0*/  ISETP.NE.AND P0, PT, R110, RZ, PT ;  /* 0x000000ff6e00720c */ /* 0x000fe20003f05270 */
[----:B--2---:R-:W-:Y:S02]  /*6ed0*/  VIADD R118, R118, 0x80 ;  /* 0x0000008076767836 */ /* 0x004fe40000000000 */
[----:B------:R-:W-:Y:S02]  /*6ee0*/  IMAD.U32 R3, RZ, RZ, UR37 ;  /* 0x00000025ff037e24 */ /* 0x000fe4000f8e00ff */
[----:B------:R-:W-:Y:S03]  /*6ef0*/  VIADD R160, R160, 0x1 ;  /* 0x00000001a0a07836 */ /* 0x000fe60000000000 */
[----:B------:R-:W-:Y:S05]  /*6f00*/  PRMT R3, R3, 0x654, R118 ;  /* 0x0000065403037816 */ /* 0x000fea0000000076 */
[----:B------:R2:W3:Y:S04]  /*6f10*/  @P0 LDS.128 R100, [R5+0x200] ;  /* 0x0002000005640984 */ /* 0x0004e80000000c00 */
[----:B------:R2:W4:Y:S04]  /*6f20*/  @P0 LDS.128 R88, [R4+0x200] ;  /* 0x0002000004580984 */ /* 0x0005280000000c00 */
        /* <DEDUP_REMOVED lines=9> */
[----:B------:R-:W-:Y:S02]  /*6fc0*/  SEL R6, RZ, 0x1, P0 ;  /* 0x00000001ff067807 */ /* 0x000fe40000000000 */
[----:B------:R-:W-:Y:S02]  /*6fd0*/  SEL R160, R160, RZ, P0 ;  /* 0x000000ffa0a07207 */ /* 0x000fe40000000000 */
[----:B------:R-:W-:Y:S01]  /*6fe0*/  LOP3.LUT R159, R159, R6, RZ, 0x3c, !PT ;  /* 0x000000069f9f7212 */ /* 0x000fe200078e3cff */
[----:B-----5:R2:W-:Y:S06]  /*6ff0*/  SYNCS.ARRIVE.TRANS64.RED.A1T0 RZ, [R3+URZ], RZ ;  /* 0x000000ff03ff79a7 */ /* 0x0205ec00081004ff */
.L_x_101:
[----:B------:R-:W-:Y:S05]  /*7000*/  BSYNC B1 ;  /* 0x0000000000017941 */ /* 0x000fea0003800000 */
.L_x_100:
[----:B--2---:R-:W-:Y:S05]  /*7010*/  VIADD R3, R80, 0x40 ;  /* 0x0000004050037836 */ /* 0x004fea0000000000 */
[----:B------:R-:W-:Y:S04]  /*7020*/  SHF.R.U32.HI R3, RZ, 0x15, R3 ;  /* 0x00000015ff037819 */ /* 0x000fe80000011603 */
[----:B------:R-:W-:Y:S11]  /*7030*/  LOP3.LUT P0, RZ, R3, 0x3, R154, 0x48, !PT ;  /* 0x0000000303ff7812 */ /* 0x000ff6000780489a */
[----:B------:R-:W-:Y:S02]  /*7040*/  @!UPT UIADD3 URZ, UPT, UPT, URZ, URZ, URZ ;  /* 0x000000fffffff290 */ /* 0x000fe4000fffe0ff */
[----:B------:R-:W-:Y:S05]  /*7050*/  @!P0 BRA `(.L_x_105) ;  /* 0x0000000000408947 */ /* 0x000fea0003800000 */
[----:B------:R-:W2:Y:S01]  /*7060*/  LDCU.64 UR8, c[0x4][0x78] ;  /* 0x01000f00ff0877ac */ /* 0x000ea20008000a00 */
[----:B------:R-:W-:Y:S01]  /*7070*/  MOV R3, 0x0 ;  /* 0x0000000000037802 */ /* 0x000fe20000000f00 */
[----:B------:R-:W-:Y:S02]  /*7080*/  HFMA2 R12, -RZ, RZ, 0, 5.9604644775390625e-08 ;  /* 0x00000001ff0c7431 */ /* 0x000fe400000001ff */
[----:B------:R-:W-:Y:S02]  /*7090*/  IMAD.MOV.U32 R8, RZ, RZ, 0x192 ;  /* 0x00000192ff087424 */ /* 0x000fe400078e00ff */
[----:B------:R-:W-:Y:S01]  /*70a0*/  IMAD.MOV.U32 R13, RZ, RZ, RZ ;  /* 0x000000ffff0d7224 */ /* 0x000fe200078e00ff */
[----:B------:R-:W5:Y:S01]  /*70b0*/  LDCU.64 UR6, c[0x4][0x80] ;  /* 0x01001000ff0677ac */ /* 0x000f620008000a00 */
[----:B------:R-:W1:Y:S01]  /*70c0*/  LDC.64 R2, c[0x4][R3] ;  /* 0x0100000003027b82 */ /* 0x000e620000000a00 */
[----:B------:R-:W3:Y:S01]  /*70d0*/  LDCU.64 UR4, c[0x4][0x18] ;  /* 0x01000300ff0477ac */ /* 0x000ee20008000a00 */
[----:B--2---:R-:W-:Y:S01]  /*70e0*/  MOV R5, UR9 ;  /* 0x0000000900057c02 */ /* 0x004fe20008000f00 */
[----:B------:R-:W-:Y:S01]  /*70f0*/  IMAD.U32 R4, RZ, RZ, UR8 ;  /* 0x00000008ff047e24 */ /* 0x000fe2000f8e00ff */
[----:B-----5:R-:W-:Y:S01]  /*7100*/  MOV R7, UR7 ;  /* 0x0000000700077c02 */ /* 0x020fe20008000f00 */
[----:B------:R-:W-:Y:S01]  /*7110*/  IMAD.U32 R6, RZ, RZ, UR6 ;  /* 0x00000006ff067e24 */ /* 0x000fe2000f8e00ff */
[----:B---3--:R-:W-:Y:S01]  /*7120*/  MOV R11, UR5 ;  /* 0x00000005000b7c02 */ /* 0x008fe20008000f00 */
[----:B------:R-:W-:Y:S02]  /*7130*/  IMAD.U32 R10, RZ, RZ, UR4 ;  /* 0x00000004ff0a7e24 */ /* 0x000fe4000f8e00ff */
[----:B------:R-:W-:Y:S07]  /*7140*/  LEPC R20, `(.L_x_105) ;  /* 0x000000001014794e */ /* 0x000fee0000000000 */
[----:B-1--4-:R-:W-:Y:S05]  /*7150*/  CALL.ABS.NOINC R2 ;  /* 0x0000000002007343 */ /* 0x012fea0003c00000 */
.L_x_105:
[----:B------:R-:W-:Y:S05]  /*7160*/  WARPSYNC.ALL ;  /* 0x0000000000007948 */ /* 0x000fea0003800000 */
[----:B------:R-:W-:Y:S01]  /*7170*/  R2UR UR4, R80 ;  /* 0x00000000500472ca */ /* 0x000fe200000e0000 */
[----:B------:R-:W-:Y:S01]  /*7180*/  BSSY.RECONVERGENT B0, `(.L_x_106) ;  /* 0x000011c000007945 */ /* 0x000fe20003800200 */
[C---:B---3--:R-:W-:Y:S02]  /*7190*/  PRMT R81, R100.reuse, 0x8880, RZ ;  /* 0x0000888064517816 */ /* 0x048fe400000000ff */
[C---:B------:R-:W-:Y:S02]  /*71a0*/  SHF.L.U32 R84, R100.reuse, 0x8, RZ ;  /* 0x0000000864547819 */ /* 0x040fe400000006ff */
[----:B------:R-:W-:Y:S02]  /*71b0*/  SHF.L.U32 R83, R100, 0x10, RZ ;  /* 0x0000001064537819 */ /* 0x000fe400000006ff */
[----:B------:R-:W-:Y:S02]  /*71c0*/  SHF.R.S32.HI R84, RZ, 0x18, R84 ;  /* 0x00000018ff547819 */ /* 0x000fe40000011454 */
[----:B------:R-:W-:Y:S02]  /*71d0*/  SHF.R.S32.HI R83, RZ, 0x18, R83 ;  /* 0x00000018ff537819 */ /* 0x000fe40000011453 */
[----:B------:R-:W-:Y:S01]  /*71e0*/  ISETP.NE.AND P0, PT, R167, RZ, PT ;  /* 0x000000ffa700720c */ /* 0x000fe20003f05270 */
[----:B------:R-:W2:Y:S01]  /*71f0*/  LDTM.x64 R4, tmem[UR4+0x40] ;  /* 0x00004004000479ee */ /* 0x000ea20008340000 */
[----:B------:R-:W-:Y:S01]  /*7200*/  ISETP.NE.AND P6, PT, R117, RZ, PT ;  /* 0x000000ff7500720c */ /* 0x000fe20003fc5270 */
[C---:B--2---:R-:W-:Y:S02]  /*7210*/  IMAD R0, R78.reuse, R4, RZ ;  /* 0x000000044e007224 */ /* 0x044fe400078e02ff */
[C---:B------:R-:W-:Y:S02]  /*7220*/  IMAD R3, R78.reuse, R6, RZ ;  /* 0x000000064e037224 */ /* 0x040fe400078e02ff */
[C---:B------:R-:W-:Y:S02]  /*7230*/  IMAD R4, R78.reuse, R8, RZ ;  /* 0x000000084e047224 */ /* 0x040fe400078e02ff */
[C---:B------:R-:W-:Y:S02]  /*7240*/  IMAD R6, R78.reuse, R10, RZ ;  /* 0x0000000a4e067224 */ /* 0x040fe400078e02ff */
[C---:B------:R-:W-:Y:S02]  /*7250*/  IMAD R2, R78.reuse, R5, RZ ;  /* 0x000000054e027224 */ /* 0x040fe400078e02ff */
[C---:B------:R-:W-:Y:S02]  /*7260*/  IMAD R8, R78.reuse, R12, RZ ;  /* 0x0000000c4e087224 */ /* 0x040fe400078e02ff */
[C---:B------:R-:W-:Y:S02]  /*7270*/  IMAD R10, R78.reuse, R14, RZ ;  /* 0x0000000e4e0a7224 */ /* 0x040fe400078e02ff */
[C---:B------:R-:W-:Y:S02]  /*7280*/  IMAD R5, R78.reuse, R9, RZ ;  /* 0x000000094e057224 */ /* 0x040fe400078e02ff */
[----:B------:R-:W-:Y:S01]  /*7290*/  IMAD R0, R81, R82, R0 ;  /* 0x0000005251007224 */ /* 0x000fe200078e0200 */
[----:B------:R-:W-:Y:S01]  /*72a0*/  SHF.L.U32 R81, R101, 0x8, RZ ;  /* 0x0000000865517819 */ /* 0x000fe200000006ff */
[C---:B------:R-:W-:Y:S02]  /*72b0*/  IMAD R12, R78.reuse, R16, RZ ;  /* 0x000000104e0c7224 */ /* 0x040fe400078e02ff */
[C---:B------:R-:W-:Y:S01]  /*72c0*/  IMAD R14, R78.reuse, R18, RZ ;  /* 0x000000124e0e7224 */ /* 0x040fe200078e02ff */
[----:B------:R-:W-:Y:S01]  /*72d0*/  SHF.R.S32.HI R81, RZ, 0x18, R81 ;  /* 0x00000018ff517819 */ /* 0x000fe20000011451 */
[C---:B------:R-:W-:Y:S02]  /*72e0*/  IMAD R9, R78.reuse, R13, RZ ;  /* 0x0000000d4e097224 */ /* 0x040fe400078e02ff */
[C---:B------:R-:W-:Y:S02]  /*72f0*/  IMAD R16, R78.reuse, R20, RZ ;  /* 0x000000144e107224 */ /* 0x040fe400078e02ff */
[C---:B------:R-:W-:Y:S02]  /*7300*/  IMAD R18, R78.reuse, R22, RZ ;  /* 0x000000164e127224 */ /* 0x040fe400078e02ff */
[C---:B------:R-:W-:Y:S02]  /*7310*/  IMAD R13, R78.reuse, R17, RZ ;  /* 0x000000114e0d7224 */ /* 0x040fe400078e02ff */
[C---:B------:R-:W-:Y:S02]  /*7320*/  IMAD R20, R78.reuse, R24, RZ ;  /* 0x000000184e147224 */ /* 0x040fe400078e02ff */
[C---:B------:R-:W-:Y:S02]  /*7330*/  IMAD R22, R78.reuse, R26, RZ ;  /* 0x0000001a4e167224 */ /* 0x040fe400078e02ff */
[----:B------:R-:W-:Y:S01]  /*7340*/  IMAD R2, R83, R82, R2 ;  /* 0x0000005253027224 */ /* 0x000fe200078e0202 */
[----:B------:R-:W-:Y:S01]  /*7350*/  SHF.R.S32.HI R83, RZ, 0x18, R101 ;  /* 0x00000018ff537819 */ /* 0x000fe20000011465 */
[C---:B------:R-:W-:Y:S02]  /*7360*/  IMAD R17, R78.reuse, R21, RZ ;  /* 0x000000154e117224 */ /* 0x040fe400078e02ff */
[C---:B------:R-:W-:Y:S02]  /*7370*/  IMAD R24, R78.reuse, R28, RZ ;  /* 0x0000001c4e187224 */ /* 0x040fe400078e02ff */
[C---:B------:R-:W-:Y:S02]  /*7380*/  IMAD R26, R78.reuse, R30, RZ ;  /* 0x0000001e4e1a7224 */ /* 0x040fe400078e02ff */
[C---:B------:R-:W-:Y:S02]  /*7390*/  IMAD R21, R78.reuse, R25, RZ ;  /* 0x000000194e157224 */ /* 0x040fe400078e02ff */
[C---:B------:R-:W-:Y:S02]  /*73a0*/  IMAD R28, R78.reuse, R32, RZ ;  /* 0x000000204e1c7224 */ /* 0x040fe400078e02ff */
[----:B------:R-:W-:Y:S02]  /*73b0*/  IMAD R30, R78, R34, RZ ;  /* 0x000000224e1e7224 */ /* 0x000fe400078e02ff */
[----:B------:R-:W-:Y:S02]  /*73c0*/  IMAD R3, R84, R82, R3 ;  /* 0x0000005254037224 */ /* 0x000fe400078e0203 */
[C---:B------:R-:W-:Y:S02]  /*73d0*/  IMAD R25, R78.reuse, R29, RZ ;  /* 0x0000001d4e197224 */ /* 0x040fe400078e02ff */
        /* <DEDUP_REMOVED lines=14> */
[C---:B------:R-:W-:Y:S01]  /*74c0*/  IMAD R60, R78.reuse, R64, RZ ;  /* 0x000000404e3c7224 */ /* 0x040fe200078e02ff */
[----:B------:R-:W-:Y:S01]  /*74d0*/  SHF.R.S32.HI R64, RZ, 0x18, R100 ;  /* 0x00000018ff407819 */ /* 0x000fe20000011464 */
[C---:B------:R-:W-:Y:S02]  /*74e0*/  IMAD R34, R78.reuse, R38, RZ ;  /* 0x000000264e227224 */ /* 0x040fe400078e02ff */
[C---:B------:R-:W-:Y:S02]  /*74f0*/  IMAD R38, R78.reuse, R42, RZ ;  /* 0x0000002a4e267224 */ /* 0x040fe400078e02ff */
[C---:B------:R-:W-:Y:S02]  /*7500*/  IMAD R57, R78.reuse, R61, RZ ;  /* 0x0000003d4e397224 */ /* 0x040fe400078e02ff */
[C---:B------:R-:W-:Y:S01]  /*7510*/  IMAD R61, R78.reuse, R65, RZ ;  /* 0x000000414e3d7224 */ /* 0x040fe200078e02ff */
[C---:B------:R-:W-:Y:S01]  /*7520*/  PRMT R65, R101.reuse, 0x8880, RZ ;  /* 0x0000888065417816 */ /* 0x040fe200000000ff */
[C---:B------:R-:W-:Y:S02]  /*7530*/  IMAD R42, R78.reuse, R46, RZ ;  /* 0x0000002e4e2a7224 */ /* 0x040fe400078e02ff */
[C---:B------:R-:W-:Y:S02]  /*7540*/  IMAD R46, R78.reuse, R50, RZ ;  /* 0x000000324e2e7224 */ /* 0x040fe400078e02ff */
[C---:B------:R-:W-:Y:S02]  /*7550*/  IMAD R51, R78.reuse, R51, RZ ;  /* 0x000000334e337224 */ /* 0x040fe400078e02ff */
[C---:B------:R-:W-:Y:S02]  /*7560*/  IMAD R50, R78.reuse, R54, RZ ;  /* 0x000000364e327224 */ /* 0x040fe400078e02ff */
[C---:B------:R-:W-:Y:S02]  /*7570*/  IMAD R54, R78.reuse, R58, RZ ;  /* 0x0000003a4e367224 */ /* 0x040fe400078e02ff */
[C---:B------:R-:W-:Y:S02]  /*7580*/  IMAD R58, R78.reuse, R62, RZ ;  /* 0x0000003e4e3a7224 */ /* 0x040fe400078e02ff */
[C---:B------:R-:W-:Y:S01]  /*7590*/  IMAD R62, R78.reuse, R66, RZ ;  /* 0x000000424e3e7224 */ /* 0x040fe200078e02ff */
[----:B------:R-:W-:Y:S01]  /*75a0*/  SHF.L.U32 R66, R101, 0x10, RZ ;  /* 0x0000001065427819 */ /* 0x000fe200000006ff */
[C---:B------:R-:W-:Y:S02]  /*75b0*/  IMAD R7, R78.reuse, R7, RZ ;  /* 0x000000074e077224 */ /* 0x040fe400078e02ff */
[----:B------:R-:W-:Y:S01]  /*75c0*/  IMAD R11, R78, R11, RZ ;  /* 0x0000000b4e0b7224 */ /* 0x000fe200078e02ff */
[----:B------:R-:W-:Y:S01]  /*75d0*/  SHF.R.S32.HI R66, RZ, 0x18, R66 ;  /* 0x00000018ff427819 */ /* 0x000fe20000011442 */
[-C--:B------:R-:W-:Y:S01]  /*75e0*/  IMAD R7, R64, R82.reuse, R7 ;  /* 0x0000005240077224 */ /* 0x080fe200078e0207 */
[C---:B------:R-:W-:Y:S01]  /*75f0*/  PRMT R64, R102.reuse, 0x8880, RZ ;  /* 0x0000888066407816 */ /* 0x040fe200000000ff */
[-C--:B------:R-:W-:Y:S01]  /*7600*/  IMAD R4, R65, R82.reuse, R4 ;  /* 0x0000005241047224 */ /* 0x080fe200078e0204 */
[----:B------:R-:W-:Y:S01]  /*7610*/  SHF.L.U32 R65, R102, 0x10, RZ ;  /* 0x0000001066417819 */ /* 0x000fe200000006ff */
[-C--:B------:R-:W-:Y:S02]  /*7620*/  IMAD R5, R66, R82.reuse, R5 ;  /* 0x0000005242057224 */ /* 0x080fe400078e0205 */
[-C--:B------:R-:W-:Y:S01]  /*7630*/  IMAD R6, R81, R82.reuse, R6 ;  /* 0x0000005251067224 */ /* 0x080fe200078e0206 */
[----:B------:R-:W-:Y:S01]  /*7640*/  I2IP.S8.S32.SAT R81, R7, R3, RZ ;  /* 0x0000000307517239 */ /* 0x000fe200000014ff */
[----:B------:R-:W-:Y:S01]  /*7650*/  IMAD R11, R83, R82, R11 ;  /* 0x00000052530b7224 */ /* 0x000fe200078e020b */
[----:B------:R-:W-:Y:S01]  /*7660*/  SHF.L.U32 R7, R102, 0x8, RZ ;  /* 0x0000000866077819 */ /* 0x000fe200000006ff */
[C---:B------:R-:W-:Y:S01]  /*7670*/  IMAD R15, R78.reuse, R15, RZ ;  /* 0x0000000f4e0f7224 */ /* 0x040fe200078e02ff */
[----:B------:R-:W-:Y:S01]  /*7680*/  MOV R3, R64 ;  /* 0x0000004000037202 */ /* 0x000fe20000000f00 */
[C---:B------:R-:W-:Y:S01]  /*7690*/  IMAD R19, R78.reuse, R19, RZ ;  /* 0x000000134e137224 */ /* 0x040fe200078e02ff */
[----:B------:R-:W-:Y:S01]  /*76a0*/  I2IP.S8.S32.SAT R11, R11, R6, RZ ;  /* 0x000000060b0b7239 */ /* 0x000fe200000014ff */
[C---:B------:R-:W-:Y:S01]  /*76b0*/  IMAD R23, R78.reuse, R23, RZ ;  /* 0x000000174e177224 */ /* 0x040fe200078e02ff */
[----:B------:R-:W-:Y:S01]  /*76c0*/  SHF.R.S32.HI R6, RZ, 0x18, R65 ;  /* 0x00000018ff067819 */ /* 0x000fe20000011441 */
[----:B------:R-:W-:Y:S01]  /*76d0*/  IMAD R8, R3, R82, R8 ;  /* 0x0000005203087224 */ /* 0x000fe200078e0208 */
[----:B------:R-:W-:Y:S01]  /*76e0*/  SHF.R.S32.HI R7, RZ, 0x18, R7 ;  /* 0x00000018ff077819 */ /* 0x000fe20000011407 */
[----:B------:R-:W-:Y:S01]  /*76f0*/  IMAD R27, R78, R27, RZ ;  /* 0x0000001b4e1b7224 */ /* 0x000fe200078e02ff */
[----:B------:R-:W-:Y:S01]  /*7700*/  I2IP.S8.S32.SAT R84, R2, R0, R81 ;  /* 0x0000000002547239 */ /* 0x000fe20000001451 */
[-C--:B------:R-:W-:Y:S01]  /*7710*/  IMAD R9, R6, R82.reuse, R9 ;  /* 0x0000005206097224 */ /* 0x080fe200078e0209 */
[----:B------:R-:W-:Y:S01]  /*7720*/  SHF.L.U32 R2, R103, 0x10, RZ ;  /* 0x0000001067027819 */ /* 0x000fe200000006ff */
[----:B------:R-:W-:Y:S01]  /*7730*/  IMAD R10, R7, R82, R10 ;  /* 0x00000052070a7224 */ /* 0x000fe200078e020a */
[----:B------:R-:W-:Y:S01]  /*7740*/  SHF.R.S32.HI R0, RZ, 0x18, R102 ;  /* 0x00000018ff007819 */ /* 0x000fe20000011466 */
[C---:B------:R-:W-:Y:S01]  /*7750*/  IMAD R31, R78.reuse, R31, RZ ;  /* 0x0000001f4e1f7224 */ /* 0x040fe200078e02ff */
[----:B------:R-:W-:Y:S01]  /*7760*/  I2IP.S8.S32.SAT R85, R5, R4, R11 ;  /* 0x0000000405557239 */ /* 0x000fe2000000140b */
[----:B------:R-:W-:Y:S01]  /*7770*/  IMAD R35, R78, R35, RZ ;  /* 0x000000234e237224 */ /* 0x000fe200078e02ff */
[C---:B------:R-:W-:Y:S01]  /*7780*/  PRMT R3, R103.reuse, 0x8880, RZ ;  /* 0x0000888067037816 */ /* 0x040fe200000000ff */
[-C--:B------:R-:W-:Y:S01]  /*7790*/  IMAD R15, R0, R82.reuse, R15 ;  /* 0x00000052000f7224 */ /* 0x080fe200078e020f */
[----:B------:R-:W-:Y:S01]  /*77a0*/  SHF.L.U32 R5, R103, 0x8, RZ ;  /* 0x0000000867057819 */ /* 0x000fe200000006ff */
[C---:B------:R-:W-:Y:S01]  /*77b0*/  IMAD R39, R78.reuse, R39, RZ ;  /* 0x000000274e277224 */ /* 0x040fe200078e02ff */
[----:B------:R-:W-:Y:S01]  /*77c0*/  SHF.R.S32.HI R2, RZ, 0x18, R2 ;  /* 0x00000018ff027819 */ /* 0x000fe20000011402 */
[-C--:B------:R-:W-:Y:S01]  /*77d0*/  IMAD R12, R3, R82.reuse, R12 ;  /* 0x00000052030c7224 */ /* 0x080fe200078e020c */
[----:B------:R-:W-:Y:S01]  /*77e0*/  SHF.R.S32.HI R5, RZ, 0x18, R5 ;  /* 0x00000018ff057819 */ /* 0x000fe20000011405 */
[----:B------:R-:W-:Y:S01]  /*77f0*/  IMAD R43, R78, R43, RZ ;  /* 0x0000002b4e2b7224 */ /* 0x000fe200078e02ff */
[----:B------:R-:W-:Y:S01]  /*7800*/  SHF.R.S32.HI R4, RZ, 0x18, R103 ;  /* 0x00000018ff047819 */ /* 0x000fe20000011467 */
[-C--:B------:R-:W-:Y:S01]  /*7810*/  IMAD R13, R2, R82.reuse, R13 ;  /* 0x00000052020d7224 */ /* 0x080fe200078e020d */
[C---:B----4-:R-:W-:Y:S01]  /*7820*/  SHF.L.U32 R0, R88.reuse, 0x10, RZ ;  /* 0x0000001058007819 */ /* 0x050fe200000006ff */
[-C--:B------:R-:W-:Y:S01]  /*7830*/  IMAD R14, R5, R82.reuse, R14 ;  /* 0x00000052050e7224 */ /* 0x080fe200078e020e */
[C---:B------:R-:W-:Y:S01]  /*7840*/  PRMT R3, R88.reuse, 0x8880, RZ ;  /* 0x0000888058037816 */ /* 0x040fe200000000ff */
[----:B------:R-:W-:Y:S01]  /*7850*/  IMAD.SHL.U32 R2, R88, 0x100, RZ ;  /* 0x0000010058027824 */ /* 0x000fe200078e00ff */
[----:B------:R-:W-:Y:S01]  /*7860*/  SHF.R.S32.HI R0, RZ, 0x18, R0 ;  /* 0x00000018ff007819 */ /* 0x000fe20000011400 */
[-C--:B------:R-:W-:Y:S01]  /*7870*/  IMAD R19, R4, R82.reuse, R19 ;  /* 0x0000005204137224 */ /* 0x080fe200078e0213 */
[----:B------:R-:W-:Y:S01]  /*7880*/  SHF.L.U32 R4, R89, 0x10, RZ ;  /* 0x0000001059047819 */ /* 0x000fe200000006ff */
[-C--:B------:R-:W-:Y:S01]  /*7890*/  IMAD R16, R3, R82.reuse, R16 ;  /* 0x0000005203107224 */ /* 0x080fe200078e0210 */
[----:B------:R-:W-:Y:S01]  /*78a0*/  SHF.R.S32.HI R5, RZ, 0x18, R2 ;  /* 0x00000018ff057819 */ /* 0x000fe20000011402 */
[-C--:B------:R-:W-:Y:S01]  /*78b0*/  IMAD R17, R0, R82.reuse, R17 ;  /* 0x0000005200117224 */ /* 0x080fe200078e0211 */
[----:B------:R-:W-:Y:S01]  /*78c0*/  SHF.R.S32.HI R0, RZ, 0x18, R88 ;  /* 0x00000018ff007819 */ /* 0x000fe20000011458 */
[----:B------:R-:W-:Y:S01]  /*78d0*/  IMAD R47, R78, R47, RZ ;  /* 0x0000002f4e2f7224 */ /* 0x000fe200078e02ff */
[----:B------:R-:W-:Y:S01]  /*78e0*/  PRMT R3, R89, 0x8880, RZ ;  /* 0x0000888059037816 */ /* 0x000fe200000000ff */
[-C--:B------:R-:W-:Y:S01]  /*78f0*/  IMAD R18, R5, R82.reuse, R18 ;  /* 0x0000005205127224 */ /* 0x080fe200078e0212 */
[----:B------:R-:W-:Y:S01]  /*7900*/  SHF.L.U32 R2, R89, 0x8, RZ ;  /* 0x0000000859027819 */ /* 0x000fe200000006ff */
[-C--:B------:R-:W-:Y:S01]  /*7910*/  IMAD R23, R0, R82.reuse, R23 ;  /* 0x0000005200177224 */ /* 0x080fe200078e0217 */
[----:B------:R-:W-:Y:S01]  /*7920*/  SHF.R.S32.HI R0, RZ, 0x18, R4 ;  /* 0x00000018ff007819 */ /* 0x000fe20000011404 */
[-C--:B------:R-:W-:Y:S01]  /*7930*/  IMAD R20, R3, R82.reuse, R20 ;  /* 0x0000005203147224 */ /* 0x080fe200078e0214 */
[----:B------:R-:W-:Y:S01]  /*7940*/  SHF.R.S32.HI R5, RZ, 0x18, R2 ;  /* 0x00000018ff057819 */ /* 0x000fe20000011402 */
[----:B------:R-:W-:Y:S01]  /*7950*/  IMAD R55, R78, R55, RZ ;  /* 0x000000374e377224 */ /* 0x000fe200078e02ff */
[----:B------:R-:W-:Y:S01]  /*7960*/  SHF.R.S32.HI R2, RZ, 0x18, R89 ;  /* 0x00000018ff027819 */ /* 0x000fe20000011459 */
[-C--:B------:R-:W-:Y:S01]  /*7970*/  IMAD R21, R0, R82.reuse, R21 ;  /* 0x0000005200157224 */ /* 0x080fe200078e0215 */
[C---:B------:R-:W-:Y:S01]  /*7980*/  SHF.L.U32 R0, R90.reuse, 0x10, RZ ;  /* 0x000000105a007819 */ /* 0x040fe200000006ff */
[-C--:B------:R-:W-:Y:S01]  /*7990*/  IMAD R22, R5, R82.reuse, R22 ;  /* 0x0000005205167224 */ /* 0x080fe200078e0216 */
[----:B------:R-:W-:Y:S01]  /*79a0*/  PRMT R3, R90, 0x8880, RZ ;  /* 0x000088805a037816 */ /* 0x000fe200000000ff */
        /* <DEDUP_REMOVED lines=9> */
[----:B------:R-:W-:Y:S01]  /*7a40*/  SHF.L.U32 R0, R91, 0x10, RZ ;  /* 0x000000105b007819 */ /* 0x000fe200000006ff */
[-C--:B------:R-:W-:Y:S01]  /*7a50*/  IMAD R26, R5, R82.reuse, R26 ;  /* 0x00000052051a7224 */ /* 0x080fe200078e021a */
[C---:B------:R-:W-:Y:S01]  /*7a60*/  PRMT R3, R91.reuse, 0x8880, RZ ;  /* 0x000088805b037816 */ /* 0x040fe200000000ff */
[-C--:B------:R-:W-:Y:S01]  /*7a70*/  IMAD R31, R2, R82.reuse, R31 ;  /* 0x00000052021f7224 */ /* 0x080fe200078e021f */
[----:B------:R-:W-:Y:S01]  /*7a80*/  SHF.L.U32 R2, R91, 0x8, RZ ;  /* 0x000000085b027819 */ /* 0x000fe200000006ff */
[----:B------:R-:W-:Y:S01]  /*7a90*/  IMAD R67, R78, R67, RZ ;  /* 0x000000434e437224 */ /* 0x000fe200078e02ff */
[----:B------:R-:W-:Y:S01]  /*7aa0*/  SHF.R.S32.HI R0, RZ, 0x18, R0 ;  /* 0x00000018ff007819 */ /* 0x000fe20000011400 */
[-C--:B------:R-:W-:Y:S01]  /*7ab0*/  IMAD R28, R3, R82.reuse, R28 ;  /* 0x00000052031c7224 */ /* 0x080fe200078e021c */
[----:B------:R-:W-:Y:S02]  /*7ac0*/  SHF.R.S32.HI R5, RZ, 0x18, R2 ;  /* 0x00000018ff057819 */ /* 0x000fe40000011402 */
[----:B------:R-:W-:Y:S01]  /*7ad0*/  SHF.R.S32.HI R2, RZ, 0x18, R91 ;  /* 0x00000018ff027819 */ /* 0x000fe2000001145b */
[-C--:B------:R-:W-:Y:S01]  /*7ae0*/  IMAD R29, R0, R82.reuse, R29 ;  /* 0x00000052001d7224 */ /* 0x080fe200078e021d */
[C---:B-1----:R-:W-:Y:S01]  /*7af0*/  PRMT R3, R92.reuse, 0x8880, RZ ;  /* 0x000088805c037816 */ /* 0x042fe200000000ff */
[----:B------:R-:W-:Y:S01]  /*7b00*/  IMAD.U32 R0, R92, 0x10000, RZ ;  /* 0x000100005c007824 */ /* 0x000fe200078e00ff */
[----:B------:R-:W-:Y:S01]  /*7b10*/  SHF.L.U32 R4, R93, 0x10, RZ ;  /* 0x000000105d047819 */ /* 0x000fe200000006ff */
[----:B------:R-:W-:Y:S01]  /*7b20*/  IMAD R30, R5, R82, R30 ;  /* 0x00000052051e7224 */ /* 0x000fe200078e021e */
[----:B------:R-:W-:Y:S01]  /*7b30*/  I2IP.S8.S32.SAT R10, R15, R10, RZ ;  /* 0x0000000a0f0a7239 */ /* 0x000fe200000014ff */
[-C--:B------:R-:W-:Y:S01]  /*7b40*/  IMAD R35, R2, R82.reuse, R35 ;  /* 0x0000005202237224 */ /* 0x080fe200078e0223 */
[----:B------:R-:W-:Y:S01]  /*7b50*/  SHF.L.U32 R2, R92, 0x8, RZ ;  /* 0x000000085c027819 */ /* 0x000fe200000006ff */
[-C--:B------:R-:W-:Y:S01]  /*7b60*/  IMAD R32, R3, R82.reuse, R32 ;  /* 0x0000005203207224 */ /* 0x080fe200078e0220 */
[----:B------:R-:W-:Y:S02]  /*7b70*/  SHF.R.S32.HI R0, RZ, 0x18, R0 ;  /* 0x00000018ff007819 */ /* 0x000fe40000011400 */
[----:B------:R-:W-:Y:S02]  /*7b80*/  SHF.R.S32.HI R5, RZ, 0x18, R2 ;  /* 0x00000018ff057819 */ /* 0x000fe40000011402 */
[----:B------:R-:W-:Y:S01]  /*7b90*/  PRMT R3, R93, 0x8880, RZ ;  /* 0x000088805d037816 */ /* 0x000fe200000000ff */
[-C--:B------:R-:W-:Y:S01]  /*7ba0*/  IMAD R33, R0, R82.reuse, R33 ;  /* 0x0000005200217224 */ /* 0x080fe200078e0221 */
[----:B------:R-:W-:Y:S01]  /*7bb0*/  SHF.R.S32.HI R0, RZ, 0x18, R92 ;  /* 0x00000018ff007819 */ /* 0x000fe2000001145c */
[----:B------:R-:W-:Y:S01]  /*7bc0*/  IMAD R34, R5, R82, R34 ;  /* 0x0000005205227224 */ /* 0x000fe200078e0222 */
[----:B------:R-:W-:Y:S02]  /*7bd0*/  SHF.L.U32 R2, R93, 0x8, RZ ;  /* 0x000000085d027819 */ /* 0x000fe400000006ff */
[----:B------:R-:W-:Y:S01]  /*7be0*/  I2IP.S8.S32.SAT R14, R19, R14, RZ ;  /* 0x0000000e130e7239 */ /* 0x000fe200000014ff */
[-C--:B------:R-:W-:Y:S01]  /*7bf0*/  IMAD R39, R0, R82.reuse, R39 ;  /* 0x0000005200277224 */ /* 0x080fe200078e0227 */
[----:B------:R-:W-:Y:S01]  /*7c00*/  SHF.R.S32.HI R0, RZ, 0x18, R4 ;  /* 0x00000018ff007819 */ /* 0x000fe20000011404 */
[-C--:B------:R-:W-:Y:S01]  /*7c10*/  IMAD R36, R3, R82.reuse, R36 ;  /* 0x0000005203247224 */ /* 0x080fe200078e0224 */
[----:B------:R-:W-:Y:S02]  /*7c20*/  SHF.R.S32.HI R5, RZ, 0x18, R2 ;  /* 0x00000018ff057819 */ /* 0x000fe40000011402 */
[----:B------:R-:W-:Y:S01]  /*7c30*/  SHF.L.U32 R2, R94, 0x10, RZ ;  /* 0x000000105e027819 */ /* 0x000fe200000006ff */
[-C--:B------:R-:W-:Y:S01]  /*7c40*/  IMAD R37, R0, R82.reuse, R37 ;  /* 0x0000005200257224 */ /* 0x080fe200078e0225 */
[----:B------:R-:W-:Y:S01]  /*7c50*/  SHF.R.S32.HI R0, RZ, 0x18, R93 ;  /* 0x00000018ff007819 */ /* 0x000fe2000001145d */
[-C--:B------:R-:W-:Y:S01]  /*7c60*/  IMAD R38, R5, R82.reuse, R38 ;  /* 0x0000005205267224 */ /* 0x080fe200078e0226 */
[C---:B------:R-:W-:Y:S02]  /*7c70*/  PRMT R3, R94.reuse, 0x8880, RZ ;  /* 0x000088805e037816 */ /* 0x040fe400000000ff */
[----:B------:R-:W-:Y:S01]  /*7c80*/  SHF.L.U32 R5, R94, 0x8, RZ ;  /* 0x000000085e057819 */ /* 0x000fe200000006ff */
[-C--:B------:R-:W-:Y:S01]  /*7c90*/  IMAD R43, R0, R82.reuse, R43 ;  /* 0x00000052002b7224 */ /* 0x080fe200078e022b */
[----:B------:R-:W-:Y:S01]  /*7ca0*/  SHF.R.S32.HI R2, RZ, 0x18, R2 ;  /* 0x00000018ff027819 */ /* 0x000fe20000011402 */
[-C--:B------:R-:W-:Y:S01]  /*7cb0*/  IMAD R40, R3, R82.reuse, R40 ;  /* 0x0000005203287224 */ /* 0x080fe200078e0228 */
[----:B------:R-:W-:Y:S02]  /*7cc0*/  SHF.R.S32.HI R5, RZ, 0x18, R5 ;  /* 0x00000018ff057819 */ /* 0x000fe40000011405 */
[----:B------:R-:W-:Y:S01]  /*7cd0*/  SHF.R.S32.HI R4, RZ, 0x18, R94 ;  /* 0x00000018ff047819 */ /* 0x000fe2000001145e */
[-C--:B------:R-:W-:Y:S01]  /*7ce0*/  IMAD R41, R2, R82.reuse, R41 ;  /* 0x0000005202297224 */ /* 0x080fe200078e0229 */
[----:B------:R-:W-:Y:S01]  /*7cf0*/  SHF.L.U32 R0, R95, 0x10, RZ ;  /* 0x000000105f007819 */ /* 0x000fe200000006ff */
[-C--:B------:R-:W-:Y:S01]  /*7d00*/  IMAD R42, R5, R82.reuse, R42 ;  /* 0x00000052052a7224 */ /* 0x080fe200078e022a */
[C---:B------:R-:W-:Y:S01]  /*7d10*/  PRMT R3, R95.reuse, 0x8880, RZ ;  /* 0x000088805f037816 */ /* 0x040fe200000000ff */
[-C--:B------:R-:W-:Y:S01]  /*7d20*/  IMAD R47, R4, R82.reuse, R47 ;  /* 0x00000052042f7224 */ /* 0x080fe200078e022f */
[----:B------:R-:W-:Y:S02]  /*7d30*/  SHF.L.U32 R2, R95, 0x8, RZ ;  /* 0x000000085f027819 */ /* 0x000fe400000006ff */
[----:B------:R-:W-:Y:S01]  /*7d40*/  SHF.R.S32.HI R0, RZ, 0x18, R0 ;  /* 0x00000018ff007819 */ /* 0x000fe20000011400 */
[-C--:B------:R-:W-:Y:S01]  /*7d50*/  IMAD R44, R3, R82.reuse, R44 ;  /* 0x00000052032c7224 */ /* 0x080fe200078e022c */
[----:B------:R-:W-:Y:S02]  /*7d60*/  SHF.R.S32.HI R5, RZ, 0x18, R2 ;  /* 0x00000018ff057819 */ /* 0x000fe40000011402 */
[----:B------:R-:W-:Y:S01]  /*7d70*/  SHF.R.S32.HI R2, RZ, 0x18, R95 ;  /* 0x00000018ff027819 */ /* 0x000fe2000001145f */
[-C--:B------:R-:W-:Y:S01]  /*7d80*/  IMAD R45, R0, R82.reuse, R45 ;  /* 0x00000052002d7224 */ /* 0x080fe200078e022d */
[----:B------:R-:W-:Y:S01]  /*7d90*/  PRMT R3, R96, 0x8880, RZ ;  /* 0x0000888060037816 */ /* 0x000fe200000000ff */
[-C--:B------:R-:W-:Y:S01]  /*7da0*/  IMAD R46, R5, R82.reuse, R46 ;  /* 0x00000052052e7224 */ /* 0x080fe200078e022e */
[C---:B------:R-:W-:Y:S01]  /*7db0*/  SHF.L.U32 R4, R97.reuse, 0x10, RZ ;  /* 0x0000001061047819 */ /* 0x040fe200000006ff */
[-C--:B------:R-:W-:Y:S01]  /*7dc0*/  IMAD R51, R2, R82.reuse, R51 ;  /* 0x0000005202337224 */ /* 0x080fe200078e0233 */
[----:B------:R-:W-:Y:S01]  /*7dd0*/  SHF.R.S32.HI R2, RZ, 0x18, R96 ;  /* 0x00000018ff027819 */ /* 0x000fe20000011460 */
[C---:B------:R-:W-:Y:S01]  /*7de0*/  IMAD.U32 R0, R96.reuse, 0x10000, RZ ;  /* 0x0001000060007824 */ /* 0x040fe200078e00ff */
[----:B------:R-:W-:Y:S01]  /*7df0*/  PRMT R5, R97, 0x8880, RZ ;  /* 0x0000888061057816 */ /* 0x000fe200000000ff */
[-C--:B------:R-:W-:Y:S01]  /*7e00*/  IMAD R48, R3, R82.reuse, R48 ;  /* 0x0000005203307224 */ /* 0x080fe200078e0230 */
[----:B------:R-:W-:Y:S02]  /*7e10*/  SHF.L.U32 R3, R96, 0x8, RZ ;  /* 0x0000000860037819 */ /* 0x000fe400000006ff */
[----:B------:R-:W-:Y:S02]  /*7e20*/  SHF.R.S32.HI R0, RZ, 0x18, R0 ;  /* 0x00000018ff007819 */ /* 0x000fe40000011400 */
[----:B------:R-:W-:Y:S02]  /*7e30*/  SHF.R.S32.HI R3, RZ, 0x18, R3 ;  /* 0x00000018ff037819 */ /* 0x000fe40000011403 */
[----:B------:R-:W-:Y:S01]  /*7e40*/  SHF.R.S32.HI R4, RZ, 0x18, R4 ;  /* 0x00000018ff047819 */ /* 0x000fe20000011404 */
[-C--:B------:R-:W-:Y:S01]  /*7e50*/  IMAD R49, R0, R82.reuse, R49 ;  /* 0x0000005200317224 */ /* 0x080fe200078e0231 */
[----:B------:R-:W-:Y:S01]  /*7e60*/  SHF.R.S32.HI R0, RZ, 0x18, R97 ;  /* 0x00000018ff007819 */ /* 0x000fe20000011461 */
[-C--:B------:R-:W-:Y:S01]  /*7e70*/  IMAD R50, R3, R82.reuse, R50 ;  /* 0x0000005203327224 */ /* 0x080fe200078e0232 */
[----:B------:R-:W-:Y:S01]  /*7e80*/  SHF.L.U32 R3, R97, 0x8, RZ ;  /* 0x0000000861037819 */ /* 0x000fe200000006ff */
[-C--:B------:R-:W-:Y:S01]  /*7e90*/  IMAD R55, R2, R82.reuse, R55 ;  /* 0x0000005202377224 */ /* 0x080fe200078e0237 */
        /* <DEDUP_REMOVED lines=8> */
[----:B------:R-:W-:Y:S01]  /*7f20*/  IMAD R59, R0, R82, R59 ;  /* 0x00000052003b7224 */ /* 0x000fe200078e023b */
[----:B------:R-:W-:Y:S01]  /*7f30*/  I2IP.S8.S32.SAT R18, R23, R18, RZ ;  /* 0x0000001217127239 */ /* 0x000fe200000014ff */
[----:B------:R-:W-:Y:S01]  /*7f40*/  IMAD R56, R5, R82, R56 ;  /* 0x0000005205387224 */ /* 0x000fe200078e0238 */
[----:B------:R-:W-:Y:S01]  /*7f50*/  I2IP.S8.S32.SAT R86, R9, R8, R10 ;  /* 0x0000000809567239 */ /* 0x000fe2000000140a */
[----:B------:R-:W-:Y:S01]  /*7f60*/  IMAD R57, R2, R82, R57 ;  /* 0x0000005202397224 */ /* 0x000fe200078e0239 */
[----:B------:R-:W-:Y:S02]  /*7f70*/  I2IP.S8.S32.SAT R87, R13, R12, R14 ;  /* 0x0000000c0d577239 */ /* 0x000fe4000000140e */
[----:B------:R-:W-:Y:S02]  /*7f80*/  SHF.R.S32.HI R7, RZ, 0x18, R7 ;  /* 0x00000018ff077819 */ /* 0x000fe40000011407 */
[----:B------:R-:W-:Y:S01]  /*7f90*/  SHF.L.U32 R2, R99, 0x10, RZ ;  /* 0x0000001063027819 */ /* 0x000fe200000006ff */
[----:B------:R1:W-:Y:S01]  /*7fa0*/  STS.128 [R153+UR49+0xa200], R84 ;  /* 0x00a2005499007988 */ /* 0x0003e20008000c31 */
[----:B------:R-:W-:Y:S01]  /*7fb0*/  SHF.R.S32.HI R0, RZ, 0x18, R98 ;  /* 0x00000018ff007819 */ /* 0x000fe20000011462 */
[----:B------:R-:W-:Y:S01]  /*7fc0*/  IMAD R58, R7, R82, R58 ;  /* 0x00000052073a7224 */ /* 0x000fe200078e023a */
[----:B------:R-:W-:Y:S02]  /*7fd0*/  I2IP.S8.S32.SAT R16, R17, R16, R18 ;  /* 0x0000001011107239 */ /* 0x000fe40000001412 */
[----:B------:R-:W-:Y:S01]  /*7fe0*/  I2IP.S8.S32.SAT R17, R27, R22, RZ ;  /* 0x000000161b117239 */ /* 0x000fe200000014ff */
[----:B------:R-:W-:Y:S01]  /*7ff0*/  IMAD R63, R0, R82, R63 ;  /* 0x00000052003f7224 */ /* 0x000fe200078e023f */
[----:B------:R-:W-:Y:S02]  /*8000*/  I2IP.S8.S32.SAT R18, R31, R26, RZ ;  /* 0x0000001a1f127239 */ /* 0x000fe400000014ff */
[----:B------:R-:W-:Y:S02]  /*8010*/  I2IP.S8.S32.SAT R19, R35, R30, RZ ;  /* 0x0000001e23137239 */ /* 0x000fe400000014ff */
[C---:B------:R-:W-:Y:S02]  /*8020*/  PRMT R3, R99.reuse, 0x8880, RZ ;  /* 0x0000888063037816 */ /* 0x040fe400000000ff */
[----:B------:R-:W-:Y:S02]  /*8030*/  SHF.L.U32 R5, R99, 0x8, RZ ;  /* 0x0000000863057819 */ /* 0x000fe400000006ff */
[----:B------:R-:W-:Y:S01]  /*8040*/  SHF.R.S32.HI R2, RZ, 0x18, R2 ;  /* 0x00000018ff027819 */ /* 0x000fe20000011402 */
[----:B------:R-:W-:Y:S01]  /*8050*/  IMAD R60, R3, R82, R60 ;  /* 0x00000052033c7224 */ /* 0x000fe200078e023c */
[----:B------:R-:W-:Y:S02]  /*8060*/  I2IP.S8.S32.SAT R17, R21, R20, R17 ;  /* 0x0000001415117239 */ /* 0x000fe40000001411 */
[----:B------:R-:W-:Y:S01]  /*8070*/  I2IP.S8.S32.SAT R18, R25, R24, R18 ;  /* 0x0000001819127239 */ /* 0x000fe20000001412 */
[----:B------:R-:W-:Y:S01]  /*8080*/  IMAD R61, R2, R82, R61 ;  /* 0x00000052023d7224 */ /* 0x000fe200078e023d */
[----:B------:R-:W-:Y:S02]  /*8090*/  I2IP.S8.S32.SAT R19, R29, R28, R19 ;  /* 0x0000001c1d137239 */ /* 0x000fe40000001413 */
[----:B------:R-:W-:Y:S02]  /*80a0*/  SHF.R.S32.HI R5, RZ, 0x18, R5 ;  /* 0x00000018ff057819 */ /* 0x000fe40000011405 */
[----:B------:R-:W-:Y:S01]  /*80b0*/  SHF.R.S32.HI R4, RZ, 0x18, R99 ;  /* 0x00000018ff047819 */ /* 0x000fe20000011463 */
[----:B------:R1:W-:Y:S01]  /*80c0*/  STS.128 [R172+0xa200], R16 ;  /* 0x00a20010ac007388 */ /* 0x0003e20000000c00 */
[----:B------:R-:W-:Y:S01]  /*80d0*/  I2IP.S8.S32.SAT R34, R39, R34, RZ ;  /* 0x0000002227227239 */ /* 0x000fe200000014ff */
[----:B------:R-:W-:Y:S01]  /*80e0*/  IMAD R62, R5, R82, R62 ;  /* 0x00000052053e7224 */ /* 0x000fe200078e023e */
[----:B------:R-:W-:Y:S01]  /*80f0*/  I2IP.S8.S32.SAT R38, R43, R38, RZ ;  /* 0x000000262b267239 */ /* 0x000fe200000014ff */
[----:B------:R-:W-:Y:S01]  /*8100*/  IMAD R67, R4, R82, R67 ;  /* 0x0000005204437224 */ /* 0x000fe200078e0243 */
[----:B------:R-:W-:Y:S02]  /*8110*/  I2IP.S8.S32.SAT R42, R47, R42, RZ ;  /* 0x0000002a2f2a7239 */ /* 0x000fe400000014ff */
[----:B------:R-:W-:Y:S02]  /*8120*/  I2IP.S8.S32.SAT R35, R51, R46, RZ ;  /* 0x0000002e33237239 */ /* 0x000fe400000014ff */
[----:B------:R-:W-:Y:S02]  /*8130*/  I2IP.S8.S32.SAT R32, R33, R32, R34 ;  /* 0x0000002021207239 */ /* 0x000fe40000001422 */
[----:B------:R-:W-:Y:S02]  /*8140*/  I2IP.S8.S32.SAT R33, R37, R36, R38 ;  /* 0x0000002425217239 */ /* 0x000fe40000001426 */
[----:B------:R-:W-:Y:S02]  /*8150*/  I2IP.S8.S32.SAT R34, R41, R40, R42 ;  /* 0x0000002829227239 */ /* 0x000fe4000000142a */
[----:B------:R-:W-:Y:S02]  /*8160*/  I2IP.S8.S32.SAT R35, R45, R44, R35 ;  /* 0x0000002c2d237239 */ /* 0x000fe40000001423 */
[----:B------:R-:W-:Y:S02]  /*8170*/  I2IP.S8.S32.SAT R50, R55, R50, RZ ;  /* 0x0000003237327239 */ /* 0x000fe400000014ff */
[----:B------:R-:W-:Y:S01]  /*8180*/  I2IP.S8.S32.SAT R54, R59, R54, RZ ;  /* 0x000000363b367239 */ /* 0x000fe200000014ff */
[----:B------:R1:W-:Y:S01]  /*8190*/  STS.128 [R171+0xa200], R32 ;  /* 0x00a20020ab007388 */ /* 0x0003e20000000c00 */
[----:B------:R-:W-:Y:S02]  /*81a0*/  I2IP.S8.S32.SAT R58, R63, R58, RZ ;  /* 0x0000003a3f3a7239 */ /* 0x000fe400000014ff */
[----:B------:R-:W-:Y:S02]  /*81b0*/  I2IP.S8.S32.SAT R62, R67, R62, RZ ;  /* 0x0000003e433e7239 */ /* 0x000fe400000014ff */
[----:B------:R-:W-:Y:S02]  /*81c0*/  I2IP.S8.S32.SAT R48, R49, R48, R50 ;  /* 0x0000003031307239 */ /* 0x000fe40000001432 */
[----:B------:R-:W-:Y:S02]  /*81d0*/  I2IP.S8.S32.SAT R49, R53, R52, R54 ;  /* 0x0000003435317239 */ /* 0x000fe40000001436 */
[----:B------:R-:W-:Y:S02]  /*81e0*/  I2IP.S8.S32.SAT R50, R57, R56, R58 ;  /* 0x0000003839327239 */ /* 0x000fe4000000143a */
[----:B------:R-:W-:Y:S02]  /*81f0*/  I2IP.S8.S32.SAT R51, R61, R60, R62 ;  /* 0x0000003c3d337239 */ /* 0x000fe4000000143e */
[----:B------:R-:W-:Y:S02]  /*8200*/  LEA R0, R160, UR49, 0x3 ;  /* 0x00000031a0007c11 */ /* 0x000fe4000f8e18ff */
[----:B------:R-:W-:Y:S01]  /*8210*/  @P6 SHF.L.U32 R3, R159, 0x1f, RZ ;  /* 0x0000001f9f036819 */ /* 0x000fe200000006ff */
        /* <DEDUP_REMOVED lines=9> */
[----:B------:R-:W-:Y:S02]  /*82b0*/  UIADD3 UR8, UP0, UPT, UR52, 0x680, URZ ;  /* 0x0000068034087890 */ /* 0x000fe4000ff1e0ff */
[----:B------:R-:W-:Y:S02]  /*82c0*/  UIADD3 UR5, UPT, UPT, UR41, 0x40, URZ ;  /* 0x0000004029057890 */ /* 0x000fe4000fffe0ff */
[----:B------:R-:W-:Y:S02]  /*82d0*/  UIADD3 UR4, UPT, UPT, UR49, 0xa200, URZ ;  /* 0x0000a20031047890 */ /* 0x000fe4000fffe0ff */
[----:B------:R-:W-:Y:S01]  /*82e0*/  UIADD3.X UR9, UPT, UPT, URZ, UR53, URZ, UP0, !UPT ;  /* 0x00000035ff097290 */ /* 0x000fe200087fe4ff */
[----:B------:R-:W-:Y:S01]  /*82f0*/  UMOV UR6, UR42 ;  /* 0x0000002a00067c82 */ /* 0x000fe20008000000 */
[----:B------:R-:W-:Y:S07]  /*8300*/  UMOV UR7, UR36 ;  /* 0x0000002400077c82 */ /* 0x000fee0008000000 */
[----:B------:R2:W-:Y:S01]  /*8310*/  UTMASTG.3D [UR4], [UR8] ;  /* 0x00000004080073b5 */ /* 0x0005e20008010000 */
[----:B------:R0:W-:Y:S01]  /*8320*/  UTMACMDFLUSH ;  /* 0x00000000000079b7 */ /* 0x0001e20000000000 */
[----:B--2---:R-:W-:Y:S04]  /*8330*/  DEPBAR.LE SB0, 0x1 ;  /* 0x000080400000791a */ /* 0x004fe80000000000 */
.L_x_107:
[----:B------:R-:W-:Y:S05]  /*8340*/  BSYNC.RECONVERGENT B0 ;  /* 0x0000000000007941 */ /* 0x000fea0003800200 */
.L_x_106:
        /* <DEDUP_REMOVED lines=16> */
.L_x_111:
[----:B------:R-:W-:Y:S05]  /*8450*/  BSYNC B0 ;  /* 0x0000000000007941 */ /* 0x000fea0003800000 */
.L_x_110:
        /* <DEDUP_REMOVED lines=19> */
[----:B--234-:R-:W-:Y:S02]  /*8590*/  LOP3.LUT R159, R159, R0, RZ, 0x3c, !PT ;  /* 0x000000009f9f7212 */ /* 0x01cfe400078e3cff */
.L_x_109:
[----:B------:R-:W-:Y:S05]  /*85a0*/  BSYNC B1 ;  /* 0x0000000000017941 */ /* 0x000fea0003800000 */
.L_x_108:
[----:B------:R-:W-:Y:S05]  /*85b0*/  VIADD R3, R80, 0x80 ;  /* 0x0000008050037836 */ /* 0x000fea0000000000 */
        /* <DEDUP_REMOVED lines=9> */
[----:B------:R-:W3:Y:S01]  /*8650*/  LDCU.64 UR6, c[0x4][0x80] ;  /* 0x01001000ff0677ac */ /* 0x000ee20008000a00 */
[----:B------:R-:W4:Y:S01]  /*8660*/  LDC.64 R2, c[0x4][R3] ;  /* 0x0100000003027b82 */ /* 0x000f220000000a00 */
[----:B------:R-:W5:Y:S01]  /*8670*/  LDCU.64 UR4, c[0x4][0x18] ;  /* 0x01000300ff0477ac */ /* 0x000f620008000a00 */
[----:B--2---:R-:W-:Y:S01]  /*8680*/  MOV R5, UR9 ;  /* 0x0000000900057c02 */ /* 0x004fe20008000f00 */
[----:B------:R-:W-:Y:S01]  /*8690*/  IMAD.U32 R4, RZ, RZ, UR8 ;  /* 0x00000008ff047e24 */ /* 0x000fe2000f8e00ff */
[----:B---3--:R-:W-:Y:S01]  /*86a0*/  MOV R7, UR7 ;  /* 0x0000000700077c02 */ /* 0x008fe20008000f00 */
[----:B------:R-:W-:Y:S01]  /*86b0*/  IMAD.U32 R6, RZ, RZ, UR6 ;  /* 0x00000006ff067e24 */ /* 0x000fe2000f8e00ff */
[----:B-----5:R-:W-:Y:S01]  /*86c0*/  MOV R11, UR5 ;  /* 0x00000005000b7c02 */ /* 0x020fe20008000f00 */
[----:B------:R-:W-:Y:S02]  /*86d0*/  IMAD.U32 R10, RZ, RZ, UR4 ;  /* 0x00000004ff0a7e24 */ /* 0x000fe4000f8e00ff */
[----:B------:R-:W-:Y:S07]  /*86e0*/  LEPC R20, `(.L_x_113) ;  /* 0x000000001014794e */ /* 0x000fee0000000000 */
[----:B-1--4-:R-:W-:Y:S05]  /*86f0*/  CALL.ABS.NOINC R2 ;  /* 0x0000000002007343 */ /* 0x012fea0003c00000 */
.L_x_113:
[----:B------:R-:W-:Y:S05]  /*8700*/  WARPSYNC.ALL ;  /* 0x0000000000007948 */ /* 0x000fea0003800000 */
[----:B------:R-:W-:Y:S01]  /*8710*/  R2UR UR4, R80 ;  /* 0x00000000500472ca */ /* 0x000fe200000e0000 */
[----:B------:R-:W-:Y:S01]  /*8720*/  BSSY.RECONVERGENT B0, `(.L_x_114) ;  /* 0x000011f000007945 */ /* 0x000fe20003800200 */
[C---:B------:R-:W-:Y:S02]  /*8730*/  PRMT R81, R100.reuse, 0x8880, RZ ;  /* 0x0000888064517816 */ /* 0x040fe400000000ff */
[C---:B-1----:R-:W-:Y:S02]  /*8740*/  SHF.L.U32 R84, R100.reuse, 0x8, RZ ;  /* 0x0000000864547819 */ /* 0x042fe400000006ff */
[----:B------:R-:W-:Y:S02]  /*8750*/  SHF.L.U32 R83, R100, 0x10, RZ ;  /* 0x0000001064537819 */ /* 0x000fe400000006ff */
[----:B------:R-:W-:Y:S02]  /*8760*/  SHF.R.S32.HI R84, RZ, 0x18, R84 ;  /* 0x00000018ff547819 */ /* 0x000fe40000011454 */
[----:B------:R-:W-:Y:S02]  /*8770*/  SHF.R.S32.HI R83, RZ, 0x18, R83 ;  /* 0x00000018ff537819 */ /* 0x000fe40000011453 */
[----:B------:R-:W-:Y:S01]  /*8780*/  ISETP.NE.AND P0, PT, R167, RZ, PT ;  /* 0x000000ffa700720c */ /* 0x000fe20003f05270 */
[----:B------:R-:W1:Y:S01]  /*8790*/  LDTM.x64 R4, tmem[UR4+0x80] ;  /* 0x00008004000479ee */ /* 0x000e620008340000 */
[----:B------:R-:W-:Y:S01]  /*87a0*/  ISETP.NE.AND P6, PT, R117, RZ, PT ;  /* 0x000000ff7500720c */ /* 0x000fe20003fc5270 */
[C---:B-1----:R-:W-:Y:S02]  /*87b0*/  IMAD R0, R78.reuse, R4, RZ ;  /* 0x000000044e007224 */ /* 0x042fe400078e02ff */
        /* <DEDUP_REMOVED lines=141> */
[C---:B------:R-:W-:Y:S01]  /*9090*/  PRMT R3, R92.reuse, 0x8880, RZ ;  /* 0x000088805c037816 */ /* 0x040fe200000000ff */
        /* <DEDUP_REMOVED lines=124> */
[----:B------:R-:W-:Y:S02]  /*9860*/  UIADD3 UR8, UP0, UPT, UR52, 0x680, URZ ;  /* 0x0000068034087890 */ /* 0x000fe4000ff1e0ff */
[----:B------:R-:W-:Y:S02]  /*9870*/  UIADD3 UR5, UPT, UPT, UR41, 0x80, URZ ;  /* 0x0000008029057890 */ /* 0x000fe4000fffe0ff */
[----:B------:R-:W-:Y:S01]  /*9880*/  MOV R166, UR10 ;  /* 0x0000000a00a67c02 */ /* 0x000fe20008000f00 */
[----:B------:R-:W-:Y:S01]  /*9890*/  UIADD3.X UR9, UPT, UPT, URZ, UR53, URZ, UP0, !UPT ;  /* 0x00000035ff097290 */ /* 0x000fe200087fe4ff */
[----:B------:R-:W-:Y:S02]  /*98a0*/  UMOV UR6, UR42 ;  /* 0x0000002a00067c82 */ /* 0x000fe40008000000 */
[----:B------:R-:W-:Y:S01]  /*98b0*/  R2UR UR4, R166 ;  /* 0x00000000a60472ca */ /* 0x000fe200000e0000 */
[----:B------:R-:W-:Y:S11]  /*98c0*/  UMOV UR7, UR36 ;  /* 0x0000002400077c82 */ /* 0x000ff60008000000 */
[----:B------:R-:W-:Y:S01]  /*98d0*/  @!UPT UIADD3 URZ, UPT, UPT, URZ, URZ, URZ ;  /* 0x000000fffffff290 */ /* 0x000fe2000fffe0ff */
[----:B------:R2:W-:Y:S01]  /*98e0*/  UTMASTG.3D [UR4], [UR8] ;  /* 0x00000004080073b5 */ /* 0x0005e20008010000 */
[----:B------:R0:W-:Y:S01]  /*98f0*/  UTMACMDFLUSH ;  /* 0x00000000000079b7 */ /* 0x0001e20000000000 */
[----:B--2---:R-:W-:Y:S04]  /*9900*/  DEPBAR.LE SB0, 0x1 ;  /* 0x000080400000791a */ /* 0x004fe80000000000 */
.L_x_115:
[----:B------:R-:W-:Y:S05]  /*9910*/  BSYNC.RECONVERGENT B0 ;  /* 0x0000000000007941 */ /* 0x000fea0003800200 */
.L_x_114:
        /* <DEDUP_REMOVED lines=16> */
.L_x_119:
[----:B------:R-:W-:Y:S05]  /*9a20*/  BSYNC B0 ;  /* 0x0000000000007941 */ /* 0x000fea0003800000 */
.L_x_118:
        /* <DEDUP_REMOVED lines=20> */
.L_x_117:
[----:B------:R-:W-:Y:S05]  /*9b70*/  BSYNC B1 ;  /* 0x0000000000017941 */ /* 0x000fea0003800000 */
.L_x_116:
        /* <DEDUP_REMOVED lines=21> */
.L_x_121:
[----:B------:R-:W-:Y:S01]  /*9cd0*/  ISETP.NE.AND P0, PT, R167, RZ, PT ;  /* 0x000000ffa700720c */ /* 0x000fe20003f05270 */
[----:B------:R-:W-:Y:S05]  /*9ce0*/  WARPSYNC.ALL ;  /* 0x0000000000007948 */ /* 0x000fea0003800000 */
[----:B------:R-:W-:Y:S01]  /*9cf0*/  IMAD.U32 R140, R102, 0x10000, RZ ;  /* 0x00010000668c7824 */ /* 0x000fe200078e00ff */
[----:B------:R-:W-:Y:S01]  /*9d00*/  R2UR UR4, R80 ;  /* 0x00000000500472ca */ /* 0x000fe200000e0000 */
[----:B------:R-:W-:Y:S01]  /*9d10*/  IMAD.U32 R134, R88, 0x10000, RZ ;  /* 0x0001000058867824 */ /* 0x000fe200078e00ff */
[C---:B------:R-:W-:Y:S01]  /*9d20*/  SHF.L.U32 R0, R100.reuse, 0x10, RZ ;  /* 0x0000001064007819 */ /* 0x040fe200000006ff */
[----:B-1----:R-:W-:Y:S01]  /*9d30*/  IMAD.U32 R119, R93, 0x10000, RZ ;  /* 0x000100005d777824 */ /* 0x002fe200078e00ff */
[----:B------:R-:W-:Y:S01]  /*9d40*/  PRMT R3, R100, 0x8880, RZ ;  /* 0x0000888064037816 */ /* 0x000fe200000000ff */
[----:B------:R-:W-:Y:S01]  /*9d50*/  IMAD.U32 R104, R98, 0x10000, RZ ;  /* 0x0001000062687824 */ /* 0x000fe200078e00ff */
[----:B------:R-:W-:Y:S01]  /*9d60*/  SHF.L.U32 R81, R100, 0x8, RZ ;  /* 0x0000000864517819 */ /* 0x000fe200000006ff */
[----:B------:R-:W-:Y:S01]  /*9d70*/  IMAD.SHL.U32 R127, R90, 0x100, RZ ;  /* 0x000001005a7f7824 */ /* 0x000fe200078e00ff */
[----:B------:R-:W-:Y:S01]  /*9d80*/  SHF.R.S32.HI R0, RZ, 0x18, R0 ;  /* 0x00000018ff007819 */ /* 0x000fe20000011400 */
[----:B------:R-:W-:Y:S01]  /*9d90*/  IMAD.SHL.U32 R112, R95, 0x100, RZ ;  /* 0x000001005f707824 */ /* 0x000fe200078e00ff */
[----:B------:R-:W-:Y:S01]  /*9da0*/  SHF.R.S32.HI R81, RZ, 0x18, R81 ;  /* 0x00000018ff517819 */ /* 0x000fe20000011451 */
[----:B------:R-:W-:Y:S01]  /*9db0*/  BSSY.RECONVERGENT B0, `(.L_x_122) ;  /* 0x0000121000007945 */ /* 0x000fe20003800200 */
[----:B------:R-:W-:Y:S01]  /*9dc0*/  SHF.R.S32.HI R2, RZ, 0x18, R100 ;  /* 0x00000018ff027819 */ /* 0x000fe20000011464 */
[----:B------:R-:W1:Y:S01]  /*9dd0*/  LDTM.x64 R4, tmem[UR4+0xc0] ;  /* 0x0000c004000479ee */ /* 0x000e620008340000 */
[----:B------:R-:W-:Y:S01]  /*9de0*/  NOP ;  /* 0x0000000000007918 */ /* 0x000fe20000000000 */
[----:B------:R-:W-:Y:S02]  /*9df0*/  SHF.R.S32.HI R84, RZ, 0x18, R101 ;  /* 0x00000018ff547819 */ /* 0x000fe40000011465 */
[----:B------:R-:W-:Y:S02]  /*9e00*/  SHF.R.S32.HI R85, RZ, 0x18, R102 ;  /* 0x00000018ff557819 */ /* 0x000fe40000011466 */
[----:B------:R-:W-:Y:S02]  /*9e10*/  SHF.R.S32.HI R86, RZ, 0x18, R103 ;  /* 0x00000018ff567819 */ /* 0x000fe40000011467 */
[----:B------:R-:W-:Y:S02]  /*9e20*/  SHF.R.S32.HI R87, RZ, 0x18, R88 ;  /* 0x00000018ff577819 */ /* 0x000fe40000011458 */
[----:B------:R-:W-:Y:S02]  /*9e30*/  R2UR UR5, R108 ;  /* 0x000000006c0572ca */ /* 0x000fe400000e0000 */
[C---:B------:R-:W-:Y:S02]  /*9e40*/  PRMT R143, R101.reuse, 0x8880, RZ ;  /* 0x00008880658f7816 */ /* 0x040fe400000000ff */
[----:B------:R-:W-:Y:S02]  /*9e50*/  SHF.L.U32 R83, R101, 0x10, RZ ;  /* 0x0000001065537819 */ /* 0x000fe400000006ff */
[----:B------:R-:W-:Y:S02]  /*9e60*/  PRMT R141, R102, 0x8880, RZ ;  /* 0x00008880668d7816 */ /* 0x000fe400000000ff */
[----:B------:R-:W-:Y:S02]  /*9e70*/  SHF.R.S32.HI R83, RZ, 0x18, R83 ;  /* 0x00000018ff537819 */ /* 0x000fe40000011453 */
[C---:B------:R-:W-:Y:S02]  /*9e80*/  PRMT R138, R103.reuse, 0x8880, RZ ;  /* 0x00008880678a7816 */ /* 0x040fe400000000ff */
[----:B------:R-:W-:Y:S01]  /*9e90*/  SHF.L.U32 R137, R103, 0x10, RZ ;  /* 0x0000001067897819 */ /* 0x000fe200000006ff */
[----:B------:R-:W-:Y:S01]  /*9ea0*/  UIADD3 UR5, UPT, UPT, UR5, 0xe0, URZ ;  /* 0x000000e005057890 */ /* 0x000fe2000fffe0ff */
[----:B-1----:R-:W-:Y:S01]  /*9eb0*/  IMAD R4, R78, R4, RZ ;  /* 0x000000044e047224 */ /* 0x002fe200078e02ff */
[----:B------:R-:W-:Y:S01]  /*9ec0*/  PRMT R135, R88, 0x8880, RZ ;  /* 0x0000888058877816 */ /* 0x000fe200000000ff */
[C---:B------:R-:W-:Y:S01]  /*9ed0*/  IMAD R5, R78.reuse, R5, RZ ;  /* 0x000000054e057224 */ /* 0x040fe200078e02ff */
[----:B------:R-:W-:Y:S01]  /*9ee0*/  UPRMT UR5, UR37, 0x654, UR5 ;  /* 0x0000065425057896 */ /* 0x000fe20008000005 */
[----:B------:R-:W-:Y:S01]  /*9ef0*/  IMAD R4, R3, R82, R4 ;  /* 0x0000005203047224 */ /* 0x000fe200078e0204 */
[C---:B------:R-:W-:Y:S01]  /*9f00*/  PRMT R132, R89.reuse, 0x8880, RZ ;  /* 0x0000888059847816 */ /* 0x040fe200000000ff */
[----:B------:R-:W-:Y:S01]  /*9f10*/  IMAD R6, R78, R6, RZ ;  /* 0x000000064e067224 */ /* 0x000fe200078e02ff */
[----:B------:R-:W-:Y:S01]  /*9f20*/  SHF.L.U32 R131, R89, 0x10, RZ ;  /* 0x0000001059837819 */ /* 0x000fe200000006ff */
[----:B------:R-:W-:Y:S01]  /*9f30*/  IMAD R5, R0, R82, R5 ;  /* 0x0000005200057224 */ /* 0x000fe200078e0205 */
[----:B------:R-:W-:Y:S01]  /*9f40*/  PRMT R129, R90, 0x8880, RZ ;  /* 0x000088805a817816 */ /* 0x000fe200000000ff */
[----:B------:R-:W-:Y:S01]  /*9f50*/  IMAD R0, R78, R16, RZ ;  /* 0x000000104e007224 */ /* 0x000fe200078e02ff */
[----:B------:R-:W-:Y:S01]  /*9f60*/  SHF.L.U32 R128, R90, 0x10, RZ ;  /* 0x000000105a807819 */ /* 0x000fe200000006ff */
[C---:B------:R-:W-:Y:S01]  /*9f70*/  IMAD R7, R78.reuse, R7, RZ ;  /* 0x000000074e077224 */ /* 0x040fe200078e02ff */
[----:B------:R-:W-:Y:S01]  /*9f80*/  SYNCS.ARRIVE.TRANS64.RED.A1T0 RZ, [UR5], RZ ;  /* 0x000000ffffff79a7 */ /* 0x000fe20008100405 */
[C---:B------:R-:W-:Y:S01]  /*9f90*/  IMAD R16, R78.reuse, R20, RZ ;  /* 0x000000144e107224 */ /* 0x040fe200078e02ff */
[C---:B------:R-:W-:Y:S01]  /*9fa0*/  PRMT R126, R91.reuse, 0x8880, RZ ;  /* 0x000088805b7e7816 */ /* 0x040fe200000000ff */
[C---:B------:R-:W-:Y:S01]  /*9fb0*/  IMAD R20, R78.reuse, R24, RZ ;  /* 0x000000184e147224 */ /* 0x040fe200078e02ff */
[----:B------:R-:W-:Y:S01]  /*9fc0*/  SHF.L.U32 R125, R91, 0x10, RZ ;  /* 0x000000105b7d7819 */ /* 0x000fe200000006ff */
[----:B------:R-:W-:Y:S01]  /*9fd0*/  IMAD R6, R81, R82, R6 ;  /* 0x0000005251067224 */ /* 0x000fe200078e0206 */
[----:B------:R-:W-:Y:S01]  /*9fe0*/  MOV R81, R143 ;  /* 0x0000008f00517202 */ /* 0x000fe20000000f00 */
[----:B------:R-:W-:Y:S01]  /*9ff0*/  IMAD R24, R78, R28, RZ ;  /* 0x0000001c4e187224 */ /* 0x000fe200078e02ff */
[----:B------:R-:W-:Y:S01]  /*a000*/  PRMT R123, R92, 0x8880, RZ ;  /* 0x000088805c7b7816 */ /* 0x000fe200000000ff */
[----:B------:R-:W-:Y:S01]  /*a010*/  IMAD R28, R78, R32, RZ ;  /* 0x000000204e1c7224 */ /* 0x000fe200078e02ff */
[----:B------:R-:W-:Y:S01]  /*a020*/  SHF.L.U32 R122, R92, 0x10, RZ ;  /* 0x000000105c7a7819 */ /* 0x000fe200000006ff */
[----:B------:R-:W-:Y:S01]  /*a030*/  IMAD R7, R2, R82, R7 ;  /* 0x0000005202077224 */ /* 0x000fe200078e0207 */
[----:B------:R-:W-:Y:S01]  /*a040*/  PRMT R120, R93, 0x8880, RZ ;  /* 0x000088805d787816 */ /* 0x000fe200000000ff */
[----:B------:R-:W-:Y:S01]  /*a050*/  IMAD R32, R78, R36, RZ ;  /* 0x000000244e207224 */ /* 0x000fe200078e02ff */
[----:B------:R-:W-:Y:S01]  /*a060*/  PRMT R117, R94, 0x8880, RZ ;  /* 0x000088805e757816 */ /* 0x000fe200000000ff */
[----:B------:R-:W-:Y:S01]  /*a070*/  IMAD R2, R78, R17, RZ ;  /* 0x000000114e027224 */ /* 0x000fe200078e02ff */
[----:B------:R-:W-:Y:S01]  /*a080*/  SHF.L.U32 R116, R94, 0x10, RZ ;  /* 0x000000105e747819 */ /* 0x000fe200000006ff */
[----:B------:R-:W-:Y:S01]  /*a090*/  IMAD R36, R78, R40, RZ ;  /* 0x000000284e247224 */ /* 0x000fe200078e02ff */
[----:B------:R-:W-:Y:S01]  /*a0a0*/  SHF.L.U32 R115, R94, 0x8, RZ ;  /* 0x000000085e737819 */ /* 0x000fe200000006ff */
[C---:B------:R-:W-:Y:S01]  /*a0b0*/  IMAD R17, R78.reuse, R21, RZ ;  /* 0x000000154e117224 */ /* 0x040fe200078e02ff */
[C---:B------:R-:W-:Y:S01]  /*a0c0*/  PRMT R114, R95.reuse, 0x8880, RZ ;  /* 0x000088805f727816 */ /* 0x040fe200000000ff */
[C---:B------:R-:W-:Y:S01]  /*a0d0*/  IMAD R40, R78.reuse, R44, RZ ;  /* 0x0000002c4e287224 */ /* 0x040fe200078e02ff */
[----:B------:R-:W-:Y:S01]  /*a0e0*/  SHF.L.U32 R113, R95, 0x10, RZ ;  /* 0x000000105f717819 */ /* 0x000fe200000006ff */
[----:B------:R-:W-:Y:S01]  /*a0f0*/  IMAD R21, R78, R25, RZ ;  /* 0x000000194e157224 */ /* 0x000fe200078e02ff */
[----:B------:R-:W-:Y:S01]  /*a100*/  PRMT R111, R96, 0x8880, RZ ;  /* 0x00008880606f7816 */ /* 0x000fe200000000ff */
        /* <DEDUP_REMOVED lines=8> */
[C---:B------:R-:W-:Y:S01]  /*a190*/  IMAD R52, R78.reuse, R56, RZ ;  /* 0x000000384e347224 */ /* 0x040fe200078e02ff */
[----:B------:R-:W-:Y:S01]  /*a1a0*/  SHF.L.U32 R142, R101, 0x8, RZ ;  /* 0x00000008658e7819 */ /* 0x000fe200000006ff */
[C---:B------:R-:W-:Y:S01]  /*a1b0*/  IMAD R8, R78.reuse, R8, RZ ;  /* 0x000000084e087224 */ /* 0x040fe200078e02ff */
[C---:B------:R-:W-:Y:S01]  /*a1c0*/  SHF.L.U32 R101, R99.reuse, 0x10, RZ ;  /* 0x0000001063657819 */ /* 0x040fe200000006ff */
[----:B------:R-:W-:Y:S01]  /*a1d0*/  IMAD R33, R78, R37, RZ ;  /* 0x000000254e217224 */ /* 0x000fe200078e02ff */
[----:B------:R-:W-:Y:S01]  /*a1e0*/  SHF.L.U32 R139, R102, 0x8, RZ ;  /* 0x00000008668b7819 */ /* 0x000fe200000006ff */
[C---:B------:R-:W-:Y:S01]  /*a1f0*/  IMAD R56, R78.reuse, R60, RZ ;  /* 0x0000003c4e387224 */ /* 0x040fe200078e02ff */
[----:B------:R-:W-:Y:S01]  /*a200*/  PRMT R102, R99, 0x8880, RZ ;  /* 0x0000888063667816 */ /* 0x000fe200000000ff */
[C---:B------:R-:W-:Y:S01]  /*a210*/  IMAD R37, R78.reuse, R41, RZ ;  /* 0x000000294e257224 */ /* 0x040fe200078e02ff */
[----:B------:R-:W-:Y:S01]  /*a220*/  SHF.L.U32 R136, R103, 0x8, RZ ;  /* 0x0000000867887819 */ /* 0x000fe200000006ff */
[C---:B------:R-:W-:Y:S01]  /*a230*/  IMAD R60, R78.reuse, R64, RZ ;  /* 0x000000404e3c7224 */ /* 0x040fe200078e02ff */
[----:B------:R-:W-:Y:S01]  /*a240*/  I2IP.S8.S32.SAT R64, R7, R6, RZ ;  /* 0x0000000607407239 */ /* 0x000fe200000014ff */
[C---:B------:R-:W-:Y:S01]  /*a250*/  IMAD R9, R78.reuse, R9, RZ ;  /* 0x000000094e097224 */ /* 0x040fe200078e02ff */
[----:B------:R-:W-:Y:S01]  /*a260*/  SHF.R.S32.HI R6, RZ, 0x18, R140 ;  /* 0x00000018ff067819 */ /* 0x000fe2000001148c */
[C---:B------:R-:W-:Y:S01]  /*a270*/  IMAD R41, R78.reuse, R45, RZ ;  /* 0x0000002d4e297224 */ /* 0x040fe200078e02ff */
[----:B------:R-:W-:Y:S01]  /*a280*/  SHF.R.S32.HI R7, RZ, 0x18, R142 ;  /* 0x00000018ff077819 */ /* 0x000fe2000001148e */
[----:B------:R-:W-:Y:S01]  /*a290*/  IMAD R45, R78, R49, RZ ;  /* 0x000000314e2d7224 */ /* 0x000fe200078e02ff */
[----:B------:R-:W-:Y:S01]  /*a2a0*/  SHF.L.U32 R133, R88, 0x8, RZ ;  /* 0x0000000858857819 */ /* 0x000fe200000006ff */
[C---:B------:R-:W-:Y:S01]  /*a2b0*/  IMAD R10, R78.reuse, R10, RZ ;  /* 0x0000000a4e0a7224 */ /* 0x040fe200078e02ff */
[----:B------:R-:W-:Y:S01]  /*a2c0*/  SHF.R.S32.HI R88, RZ, 0x18, R89 ;  /* 0x00000018ff587819 */ /* 0x000fe20000011459 */
[C---:B------:R-:W-:Y:S01]  /*a2d0*/  IMAD R49, R78.reuse, R53, RZ ;  /* 0x000000354e317224 */ /* 0x040fe200078e02ff */
[----:B------:R-:W-:Y:S01]  /*a2e0*/  SHF.L.U32 R130, R89, 0x8, RZ ;  /* 0x0000000859827819 */ /* 0x000fe200000006ff */
[-C--:B------:R-:W-:Y:S01]  /*a2f0*/  IMAD R8, R81, R82.reuse, R8 ;  /* 0x0000005251087224 */ /* 0x080fe200078e0208 */
[----:B------:R-:W-:Y:S01]  /*a300*/  SHF.R.S32.HI R81, RZ, 0x18, R139 ;  /* 0x00000018ff517819 */ /* 0x000fe2000001148b */
[C---:B------:R-:W-:Y:S01]  /*a310*/  IMAD R53, R78.reuse, R57, RZ ;  /* 0x000000394e357224 */ /* 0x040fe200078e02ff */
[----:B------:R-:W-:Y:S01]  /*a320*/  SHF.R.S32.HI R89, RZ, 0x18, R90 ;  /* 0x00000018ff597819 */ /* 0x000fe2000001145a */
[C---:B------:R-:W-:Y:S01]  /*a330*/  IMAD R11, R78.reuse, R11, RZ ;  /* 0x0000000b4e0b7224 */ /* 0x040fe200078e02ff */
[----:B------:R-:W-:Y:S01]  /*a340*/  SHF.R.S32.HI R90, RZ, 0x18, R91 ;  /* 0x00000018ff5a7819 */ /* 0x000fe2000001145b */
[C---:B------:R-:W-:Y:S01]  /*a350*/  IMAD R57, R78.reuse, R61, RZ ;  /* 0x0000003d4e397224 */ /* 0x040fe200078e02ff */
[----:B------:R-:W-:Y:S01]  /*a360*/  SHF.L.U32 R124, R91, 0x8, RZ ;  /* 0x000000085b7c7819 */ /* 0x000fe200000006ff */
[----:B------:R-:W-:Y:S01]  /*a370*/  IMAD R9, R83, R82, R9 ;  /* 0x0000005253097224 */ /* 0x000fe200078e0209 */
[----:B------:R-:W-:Y:S01]  /*a380*/  SHF.R.S32.HI R91, RZ, 0x18, R92 ;  /* 0x00000018ff5b7819 */ /* 0x000fe2000001145c */
[----:B------:R-:W-:Y:S01]  /*a390*/  IMAD R61, R78, R65, RZ ;  /* 0x000000414e3d7224 */ /* 0x000fe200078e02ff */
[----:B------:R-:W-:Y:S01]  /*a3a0*/  SHF.L.U32 R121, R92, 0x8, RZ ;  /* 0x000000085c797819 */ /* 0x000fe200000006ff */
[C---:B------:R-:W-:Y:S01]  /*a3b0*/  IMAD R12, R78.reuse, R12, RZ ;  /* 0x0000000c4e0c7224 */ /* 0x040fe200078e02ff */
[----:B------:R-:W-:Y:S01]  /*a3c0*/  SHF.R.S32.HI R92, RZ, 0x18, R93 ;  /* 0x00000018ff5c7819 */ /* 0x000fe2000001145d */
[----:B------:R-:W-:Y:S01]  /*a3d0*/  IMAD.MOV.U32 R65, RZ, RZ, R141 ;  /* 0x000000ffff417224 */ /* 0x000fe200078e008d */
[----:B------:R-:W-:Y:S01]  /*a3e0*/  SHF.L.U32 R118, R93, 0x8, RZ ;  /* 0x000000085d767819 */ /* 0x000fe200000006ff */
[----:B------:R-:W-:Y:S01]  /*a3f0*/  IMAD R10, R7, R82, R10 ;  /* 0x00000052070a7224 */ /* 0x000fe200078e020a */
[----:B------:R-:W-:Y:S01]  /*a400*/  MOV R7, R138 ;  /* 0x0000008a00077202 */ /* 0x000fe20000000f00 */
[----:B------:R-:W-:Y:S01]  /*a410*/  IMAD R13, R78, R13, RZ ;  /* 0x0000000d4e0d7224 */ /* 0x000fe200078e02ff */
[----:B------:R-:W-:Y:S01]  /*a420*/  SHF.R.S32.HI R93, RZ, 0x18, R94 ;  /* 0x00000018ff5d7819 */ /* 0x000fe2000001145e */
[----:B------:R-:W-:Y:S01]  /*a430*/  IMAD R11, R84, R82, R11 ;  /* 0x00000052540b7224 */ /* 0x000fe200078e020b */
[----:B------:R-:W-:Y:S01]  /*a440*/  I2IP.S8.S32.SAT R84, R5, R4, R64 ;  /* 0x0000000405547239 */ /* 0x000fe20000001440 */
[C---:B------:R-:W-:Y:S01]  /*a450*/  IMAD R14, R78.reuse, R14, RZ ;  /* 0x0000000e4e0e7224 */ /* 0x040fe200078e02ff */
[----:B------:R-:W-:Y:S01]  /*a460*/  SHF.R.S32.HI R5, RZ, 0x18, R137 ;  /* 0x00000018ff057819 */ /* 0x000fe20000011489 */
[----:B------:R-:W-:Y:S01]  /*a470*/  IMAD R12, R65, R82, R12 ;  /* 0x00000052410c7224 */ /* 0x000fe200078e020c */
[----:B------:R-:W-:Y:S01]  /*a480*/  I2IP.S8.S32.SAT R10, R11, R10, RZ ;  /* 0x0000000a0b0a7239 */ /* 0x000fe200000014ff */
[----:B------:R-:W-:Y:S01]  /*a490*/  IMAD R15, R78, R15, RZ ;  /* 0x0000000f4e0f7224 */ /* 0x000fe200078e02ff */
[----:B------:R-:W-:Y:S01]  /*a4a0*/  SHF.R.S32.HI R94, RZ, 0x18, R95 ;  /* 0x00000018ff5e7819 */ /* 0x000fe2000001145f */
[-C--:B------:R-:W-:Y:S01]  /*a4b0*/  IMAD R13, R6, R82.reuse, R13 ;  /* 0x00000052060d7224 */ /* 0x080fe200078e020d */
[----:B------:R-:W-:Y:S01]  /*a4c0*/  SHF.R.S32.HI R6, RZ, 0x18, R134 ;  /* 0x00000018ff067819 */ /* 0x000fe20000011486 */
[-C--:B------:R-:W-:Y:S01]  /*a4d0*/  IMAD R14, R81, R82.reuse, R14 ;  /* 0x00000052510e7224 */ /* 0x080fe200078e020e */
        /* <DEDUP_REMOVED lines=10> */
[----:B------:R-:W-:Y:S01]  /*a580*/  MOV R5, R135 ;  /* 0x0000008700057202 */ /* 0x000fe20000000f00 */
[-C--:B------:R-:W-:Y:S01]  /*a590*/  IMAD R3, R4, R82.reuse, R3 ;  /* 0x0000005204037224 */ /* 0x080fe200078e0203 */
[----:B------:R-:W-:Y:S01]  /*a5a0*/  SHF.R.S32.HI R4, RZ, 0x18, R131 ;  /* 0x00000018ff047819 */ /* 0x000fe20000011483 */
[----:B------:R-:W-:Y:S01]  /*a5b0*/  IMAD R19, R86, R82, R19 ;  /* 0x0000005256137224 */ /* 0x000fe200078e0213 */
[----:B------:R-:W-:Y:S01]  /*a5c0*/  I2IP.S8.S32.SAT R86, R13, R12, R14 ;  /* 0x0000000c0d567239 */ /* 0x000fe2000000140e */
[----:B------:R-:W-:Y:S01]  /*a5d0*/  IMAD R18, R78, R22, RZ ;  /* 0x000000164e127224 */ /* 0x000fe200078e02ff */
[----:B------:R-:W-:Y:S01]  /*a5e0*/  SHF.L.U32 R109, R96, 0x8, RZ ;  /* 0x00000008606d7819 */ /* 0x000fe200000006ff */
[----:B------:R-:W-:Y:S01]  /*a5f0*/  IMAD R16, R5, R82, R16 ;  /* 0x0000005205107224 */ /* 0x000fe200078e0210 */
[----:B------:R-:W-:Y:S01]  /*a600*/  I2IP.S8.S32.SAT R19, R19, R3, RZ ;  /* 0x0000000313137239 */ /* 0x000fe200000014ff */
[----:B------:R-:W-:Y:S01]  /*a610*/  IMAD R23, R78, R23, RZ ;  /* 0x000000174e177224 */ /* 0x000fe200078e02ff */
[----:B------:R-:W-:Y:S01]  /*a620*/  MOV R3, R132 ;  /* 0x0000008400037202 */ /* 0x000fe20000000f00 */
[-C--:B------:R-:W-:Y:S01]  /*a630*/  IMAD R17, R6, R82.reuse, R17 ;  /* 0x0000005206117224 */ /* 0x080fe200078e0211 */
[----:B------:R-:W-:Y:S01]  /*a640*/  MOV R5, R129 ;  /* 0x0000008100057202 */ /* 0x000fe20000000f00 */
[-C--:B------:R-:W-:Y:S01]  /*a650*/  IMAD R18, R7, R82.reuse, R18 ;  /* 0x0000005207127224 */ /* 0x080fe200078e0212 */
[----:B------:R-:W-:Y:S01]  /*a660*/  SHF.R.S32.HI R7, RZ, 0x18, R127 ;  /* 0x00000018ff077819 */ /* 0x000fe2000001147f */
[----:B------:R-:W-:Y:S01]  /*a670*/  IMAD R23, R87, R82, R23 ;  /* 0x0000005257177224 */ /* 0x000fe200078e0217 */
[----:B------:R-:W-:Y:S01]  /*a680*/  I2IP.S8.S32.SAT R87, R2, R0, R19 ;  /* 0x0000000002577239 */ /* 0x000fe20000001413 */
[----:B------:R-:W-:Y:S01]  /*a690*/  IMAD R20, R3, R82, R20 ;  /* 0x0000005203147224 */ /* 0x000fe200078e0214 */
[----:B------:R-:W-:Y:S01]  /*a6a0*/  SHF.R.S32.HI R3, RZ, 0x18, R130 ;  /* 0x00000018ff037819 */ /* 0x000fe20000011482 */
[C---:B------:R-:W-:Y:S01]  /*a6b0*/  IMAD R22, R78.reuse, R26, RZ ;  /* 0x0000001a4e167224 */ /* 0x040fe200078e02ff */
[----:B------:R-:W-:Y:S01]  /*a6c0*/  I2IP.S8.S32.SAT R18, R23, R18, RZ ;  /* 0x0000001217127239 */ /* 0x000fe200000014ff */
[----:B------:R-:W-:Y:S01]  /*a6d0*/  IMAD R27, R78, R27, RZ ;  /* 0x0000001b4e1b7224 */ /* 0x000fe200078e02ff */
[----:B------:R1:W-:Y:S01]  /*a6e0*/  STS.128 [R153+UR49+0xa200], R84 ;  /* 0x00a2005499007988 */ /* 0x0003e20008000c31 */
[----:B------:R-:W-:Y:S01]  /*a6f0*/  IMAD R21, R4, R82, R21 ;  /* 0x0000005204157224 */ /* 0x000fe200078e0215 */
[----:B------:R-:W-:Y:S01]  /*a700*/  I2IP.S8.S32.SAT R16, R17, R16, R18 ;  /* 0x0000001011107239 */ /* 0x000fe20000001412 */
[-C--:B------:R-:W-:Y:S01]  /*a710*/  IMAD R22, R3, R82.reuse, R22 ;  /* 0x0000005203167224 */ /* 0x080fe200078e0216 */
[----:B------:R-:W-:Y:S01]  /*a720*/  SHF.R.S32.HI R0, RZ, 0x18, R128 ;  /* 0x00000018ff007819 */ /* 0x000fe20000011480 */
[----:B------:R-:W-:Y:S01]  /*a730*/  IMAD R27, R88, R82, R27 ;  /* 0x00000052581b7224 */ /* 0x000fe200078e021b */
[----:B------:R-:W-:Y:S01]  /*a740*/  SHF.R.S32.HI R96, RZ, 0x18, R97 ;  /* 0x00000018ff607819 */ /* 0x000fe20000011461 */
[C---:B------:R-:W-:Y:S01]  /*a750*/  IMAD R26, R78.reuse, R30, RZ ;  /* 0x0000001e4e1a7224 */ /* 0x040fe200078e02ff */
[----:B------:R-:W-:Y:S01]  /*a760*/  SHF.L.U32 R106, R97, 0x8, RZ ;  /* 0x00000008616a7819 */ /* 0x000fe200000006ff */
[----:B------:R-:W-:Y:S01]  /*a770*/  IMAD R24, R5, R82, R24 ;  /* 0x0000005205187224 */ /* 0x000fe200078e0218 */
[----:B------:R-:W-:Y:S01]  /*a780*/  I2IP.S8.S32.SAT R17, R27, R22, RZ ;  /* 0x000000161b117239 */ /* 0x000fe200000014ff */
[----:B------:R-:W-:Y:S01]  /*a790*/  IMAD R31, R78, R31, RZ ;  /* 0x0000001f4e1f7224 */ /* 0x000fe200078e02ff */
[----:B------:R-:W-:Y:S01]  /*a7a0*/  SHF.R.S32.HI R5, RZ, 0x18, R124 ;  /* 0x00000018ff057819 */ /* 0x000fe2000001147c */
[----:B------:R-:W-:Y:S01]  /*a7b0*/  IMAD R25, R0, R82, R25 ;  /* 0x0000005200197224 */ /* 0x000fe200078e0219 */
[----:B------:R-:W-:Y:S01]  /*a7c0*/  I2IP.S8.S32.SAT R17, R21, R20, R17 ;  /* 0x0000001415117239 */ /* 0x000fe20000001411 */
[-C--:B------:R-:W-:Y:S01]  /*a7d0*/  IMAD R26, R7, R82.reuse, R26 ;  /* 0x00000052071a7224 */ /* 0x080fe200078e021a */
[----:B------:R-:W-:Y:S01]  /*a7e0*/  SHF.R.S32.HI R0, RZ, 0x18, R125 ;  /* 0x00000018ff007819 */ /* 0x000fe2000001147d */
[----:B------:R-:W-:Y:S01]  /*a7f0*/  IMAD.MOV.U32 R3, RZ, RZ, R126 ;  /* 0x000000ffff037224 */ /* 0x000fe200078e007e */
[----:B------:R-:W-:Y:S01]  /*a800*/  SHF.R.S32.HI R7, RZ, 0x18, R118 ;  /* 0x00000018ff077819 */ /* 0x000fe20000011476 */
[----:B------:R-:W-:Y:S01]  /*a810*/  IMAD R31, R89, R82, R31 ;  /* 0x00000052591f7224 */ /* 0x000fe200078e021f */
[----:B------:R-:W-:Y:S01]  /*a820*/  SHF.R.S32.HI R97, RZ, 0x18, R98 ;  /* 0x00000018ff617819 */ /* 0x000fe20000011462 */
[----:B------:R-:W-:Y:S01]  /*a830*/  IMAD R30, R78, R34, RZ ;  /* 0x000000224e1e7224 */ /* 0x000fe200078e02ff */
[----:B------:R-:W-:Y:S01]  /*a840*/  SHF.L.U32 R103, R98, 0x8, RZ ;  /* 0x0000000862677819 */ /* 0x000fe200000006ff */
[----:B------:R-:W-:Y:S01]  /*a850*/  IMAD R28, R3, R82, R28 ;  /* 0x00000052031c7224 */ /* 0x000fe200078e021c */
[----:B------:R-:W-:Y:S01]  /*a860*/  I2IP.S8.S32.SAT R18, R31, R26, RZ ;  /* 0x0000001a1f127239 */ /* 0x000fe200000014ff */
[----:B------:R-:W-:Y:S01]  /*a870*/  IMAD R35, R78, R35, RZ ;  /* 0x000000234e237224 */ /* 0x000fe200078e02ff */
[----:B------:R-:W-:Y:S01]  /*a880*/  MOV R3, R123 ;  /* 0x0000007b00037202 */ /* 0x000fe20000000f00 */
[----:B------:R-:W-:Y:S01]  /*a890*/  IMAD R29, R0, R82, R29 ;  /* 0x00000052001d7224 */ /* 0x000fe200078e021d */
[----:B------:R-:W-:Y:S01]  /*a8a0*/  I2IP.S8.S32.SAT R18, R25, R24, R18 ;  /* 0x0000001819127239 */ /* 0x000fe20000001412 */
[-C--:B------:R-:W-:Y:S01]  /*a8b0*/  IMAD R30, R5, R82.reuse, R30 ;  /* 0x00000052051e7224 */ /* 0x080fe200078e021e */
[----:B------:R-:W-:Y:S01]  /*a8c0*/  SHF.R.S32.HI R0, RZ, 0x18, R122 ;  /* 0x00000018ff007819 */ /* 0x000fe2000001147a */
[----:B------:R-:W-:Y:S01]  /*a8d0*/  IMAD R35, R90, R82, R35 ;  /* 0x000000525a237224 */ /* 0x000fe200078e0223 */
[----:B------:R-:W-:Y:S01]  /*a8e0*/  MOV R5, R120 ;  /* 0x0000007800057202 */ /* 0x000fe20000000f00 */
[----:B------:R-:W-:Y:S01]  /*a8f0*/  IMAD R32, R3, R82, R32 ;  /* 0x0000005203207224 */ /* 0x000fe200078e0220 */
[----:B------:R-:W-:Y:S01]  /*a900*/  SHF.R.S32.HI R3, RZ, 0x18, R121 ;  /* 0x00000018ff037819 */ /* 0x000fe20000011479 */
[C---:B------:R-:W-:Y:S01]  /*a910*/  IMAD R34, R78.reuse, R38, RZ ;  /* 0x000000264e227224 */ /* 0x040fe200078e02ff */
[----:B------:R-:W-:Y:S01]  /*a920*/  I2IP.S8.S32.SAT R19, R35, R30, RZ ;  /* 0x0000001e23137239 */ /* 0x000fe200000014ff */
[----:B------:R-:W-:Y:S01]  /*a930*/  IMAD R39, R78, R39, RZ ;  /* 0x000000274e277224 */ /* 0x000fe200078e02ff */
[----:B------:R-:W-:Y:S01]  /*a940*/  SHF.R.S32.HI R98, RZ, 0x18, R99 ;  /* 0x00000018ff627819 */ /* 0x000fe20000011463 */
[----:B------:R-:W-:Y:S01]  /*a950*/  IMAD R33, R0, R82, R33 ;  /* 0x0000005200217224 */ /* 0x000fe200078e0221 */
[----:B------:R-:W-:Y:S01]  /*a960*/  I2IP.S8.S32.SAT R19, R29, R28, R19 ;  /* 0x0000001c1d137239 */ /* 0x000fe20000001413 */
[-C--:B------:R-:W-:Y:S01]  /*a970*/  IMAD R34, R3, R82.reuse, R34 ;  /* 0x0000005203227224 */ /* 0x080fe200078e0222 */
[----:B------:R-:W-:Y:S01]  /*a980*/  SHF.R.S32.HI R0, RZ, 0x18, R119 ;  /* 0x00000018ff007819 */ /* 0x000fe20000011477 */
[----:B------:R-:W-:Y:S01]  /*a990*/  IMAD R39, R91, R82, R39 ;  /* 0x000000525b277224 */ /* 0x000fe200078e0227 */
[----:B------:R-:W-:Y:S01]  /*a9a0*/  MOV R3, R117 ;  /* 0x0000007500037202 */ /* 0x000fe20000000f00 */
[C---:B------:R-:W-:Y:S01]  /*a9b0*/  IMAD R38, R78.reuse, R42, RZ ;  /* 0x0000002a4e267224 */ /* 0x040fe200078e02ff */
[----:B------:R1:W-:Y:S01]  /*a9c0*/  STS.128 [R172+0xa200], R16 ;  /* 0x00a20010ac007388 */ /* 0x0003e20000000c00 */
        /* <DEDUP_REMOVED lines=8> */
[-C--:B------:R-:W-:Y:S01]  /*aa50*/  IMAD R43, R92, R82.reuse, R43 ;  /* 0x000000525c2b7224 */ /* 0x080fe200078e022b */
[----:B------:R-:W-:Y:S01]  /*aa60*/  SHF.R.S32.HI R7, RZ, 0x18, R112 ;  /* 0x00000018ff077819 */ /* 0x000fe20000011470 */
[----:B------:R-:W-:Y:S01]  /*aa70*/  IMAD R40, R3, R82, R40 ;  /* 0x0000005203287224 */ /* 0x000fe200078e0228 */
[----:B------:R-:W-:Y:S01]  /*aa80*/  SHF.R.S32.HI R3, RZ, 0x18, R115 ;  /* 0x00000018ff037819 */ /* 0x000fe20000011473 */
[C---:B------:R-:W-:Y:S01]  /*aa90*/  IMAD R42, R78.reuse, R46, RZ ;  /* 0x0000002e4e2a7224 */ /* 0x040fe200078e02ff */
[----:B------:R-:W-:Y:S01]  /*aaa0*/  I2IP.S8.S32.SAT R38, R43, R38, RZ ;  /* 0x000000262b267239 */ /* 0x000fe200000014ff */
[----:B------:R-:W-:Y:S01]  /*aab0*/  IMAD R47, R78, R47, RZ ;  /* 0x0000002f4e2f7224 */ /* 0x000fe200078e02ff */
[----:B------:R-:W-:Y:S01]  /*aac0*/  SHF.L.U32 R100, R99, 0x8, RZ ;  /* 0x0000000863647819 */ /* 0x000fe200000006ff */
[----:B------:R-:W-:Y:S01]  /*aad0*/  IMAD R41, R0, R82, R41 ;  /* 0x0000005200297224 */ /* 0x000fe200078e0229 */
[----:B------:R-:W-:Y:S01]  /*aae0*/  I2IP.S8.S32.SAT R33, R37, R36, R38 ;  /* 0x0000002425217239 */ /* 0x000fe20000001426 */
[-C--:B------:R-:W-:Y:S01]  /*aaf0*/  IMAD R42, R3, R82.reuse, R42 ;  /* 0x00000052032a7224 */ /* 0x080fe200078e022a */
[----:B------:R-:W-:Y:S01]  /*ab00*/  SHF.R.S32.HI R0, RZ, 0x18, R113 ;  /* 0x00000018ff007819 */ /* 0x000fe20000011471 */
[----:B------:R-:W-:Y:S01]  /*ab10*/  IMAD R47, R93, R82, R47 ;  /* 0x000000525d2f7224 */ /* 0x000fe200078e022f */
[----:B------:R-:W-:Y:S01]  /*ab20*/  IADD3 R76, PT, PT, R76, 0x1, RZ ;  /* 0x000000014c4c7810 */ /* 0x000fe20007ffe0ff */
[C---:B------:R-:W-:Y:S02]  /*ab30*/  IMAD R46, R78.reuse, R50, RZ ;  /* 0x000000324e2e7224 */ /* 0x040fe400078e02ff */
        /* <DEDUP_REMOVED lines=8> */
[----:B------:R-:W-:Y:S02]  /*abc0*/  IMAD.MOV.U32 R3, RZ, RZ, R111 ;  /* 0x000000ffff037224 */ /* 0x000fe400078e006f */
[-C--:B------:R-:W-:Y:S02]  /*abd0*/  IMAD R51, R94, R82.reuse, R51 ;  /* 0x000000525e337224 */ /* 0x080fe400078e0233 */
[----:B------:R-:W-:Y:S01]  /*abe0*/  IMAD R48, R3, R82, R48 ;  /* 0x0000005203307224 */ /* 0x000fe200078e0230 */
[----:B------:R-:W-:Y:S01]  /*abf0*/  SHF.R.S32.HI R3, RZ, 0x18, R109 ;  /* 0x00000018ff037819 */ /* 0x000fe2000001146d */
[C---:B------:R-:W-:Y:S01]  /*ac00*/  IMAD R50, R78.reuse, R54, RZ ;  /* 0x000000364e327224 */ /* 0x040fe200078e02ff */
[----:B------:R-:W-:Y:S01]  /*ac10*/  I2IP.S8.S32.SAT R35, R51, R46, RZ ;  /* 0x0000002e33237239 */ /* 0x000fe200000014ff */
[----:B------:R-:W-:Y:S02]  /*ac20*/  IMAD R55, R78, R55, RZ ;  /* 0x000000374e377224 */ /* 0x000fe400078e02ff */
[----:B------:R-:W-:Y:S01]  /*ac30*/  IMAD R49, R0, R82, R49 ;  /* 0x0000005200317224 */ /* 0x000fe200078e0231 */
[----:B------:R-:W-:Y:S01]  /*ac40*/  I2IP.S8.S32.SAT R35, R45, R44, R35 ;  /* 0x0000002c2d237239 */ /* 0x000fe20000001423 */
[-C--:B------:R-:W-:Y:S01]  /*ac50*/  IMAD R50, R3, R82.reuse, R50 ;  /* 0x0000005203327224 */ /* 0x080fe200078e0232 */
[----:B------:R-:W-:Y:S01]  /*ac60*/  SHF.R.S32.HI R0, RZ, 0x18, R107 ;  /* 0x00000018ff007819 */ /* 0x000fe2000001146b */
[----:B------:R-:W-:Y:S01]  /*ac70*/  IMAD R55, R95, R82, R55 ;  /* 0x000000525f377224 */ /* 0x000fe200078e0237 */
[----:B------:R-:W-:Y:S01]  /*ac80*/  SHF.R.S32.HI R3, RZ, 0x18, R106 ;  /* 0x00000018ff037819 */ /* 0x000fe2000001146a */
        /* <DEDUP_REMOVED lines=11> */
[----:B------:R-:W-:Y:S01]  /*ad40*/  SHF.R.S32.HI R3, RZ, 0x18, R103 ;  /* 0x00000018ff037819 */ /* 0x000fe20000011467 */
[----:B------:R-:W-:Y:S02]  /*ad50*/  IMAD R58, R78, R62, RZ ;  /* 0x0000003e4e3a7224 */ /* 0x000fe400078e02ff */
[----:B------:R-:W-:Y:S01]  /*ad60*/  IMAD R56, R5, R82, R56 ;  /* 0x0000005205387224 */ /* 0x000fe200078e0238 */
[----:B------:R-:W-:Y:S01]  /*ad70*/  MOV R5, R102 ;  /* 0x0000006600057202 */ /* 0x000fe20000000f00 */
[----:B------:R-:W-:Y:S01]  /*ad80*/  IMAD R57, R0, R82, R57 ;  /* 0x0000005200397224 */ /* 0x000fe200078e0239 */
[----:B------:R-:W-:Y:S01]  /*ad90*/  SHF.R.S32.HI R0, RZ, 0x18, R101 ;  /* 0x00000018ff007819 */ /* 0x000fe20000011465 */
[C---:B------:R-:W-:Y:S01]  /*ada0*/  IMAD R63, R78.reuse, R63, RZ ;  /* 0x0000003f4e3f7224 */ /* 0x040fe200078e02ff */
[----:B------:R-:W-:Y:S01]  /*adb0*/  I2IP.S8.S32.SAT R54, R59, R54, RZ ;  /* 0x000000363b367239 */ /* 0x000fe200000014ff */
[-C--:B------:R-:W-:Y:S01]  /*adc0*/  IMAD R58, R3, R82.reuse, R58 ;  /* 0x00000052033a7224 */ /* 0x080fe200078e023a */
[----:B------:R-:W-:Y:S01]  /*add0*/  SHF.R.S32.HI R3, RZ, 0x18, R100 ;  /* 0x00000018ff037819 */ /* 0x000fe20000011464 */
[----:B------:R-:W-:Y:S01]  /*ade0*/  IMAD R63, R97, R82, R63 ;  /* 0x00000052613f7224 */ /* 0x000fe200078e023f */
[----:B------:R-:W-:Y:S01]  /*adf0*/  I2IP.S8.S32.SAT R49, R53, R52, R54 ;  /* 0x0000003435317239 */ /* 0x000fe20000001436 */
        /* <DEDUP_REMOVED lines=28> */
.L_x_123:
[----:B------:R-:W-:Y:S05]  /*afc0*/  BSYNC.RECONVERGENT B0 ;  /* 0x0000000000007941 */ /* 0x000fea0003800200 */
.L_x_122:
[----:B------:R-:W-:Y:S01]  /*afd0*/  BAR.SYNC.DEFER_BLOCKING 0x1, 0x80 ;  /* 0x0042000000007b1d */ /* 0x000fe20000010000 */
[----:B------:R-:W-:Y:S01]  /*afe0*/  ISETP.NE.AND P2, PT, R168, RZ, PT ;  /* 0x000000ffa800720c */ /* 0x000fe20003f45270 */
[----:B------:R-:W-:Y:S01]  /*aff0*/  IMAD.IADD R20, R75, 0x1, R150 ;  /* 0x000000014b147824 */ /* 0x000fe200078e0296 */
[----:B------:R-:W-:Y:S01]  /*b000*/  ISETP.NE.AND P0, PT, R169, 0x2, PT ;  /* 0x00000002a900780c */ /* 0x000fe20003f05270 */
[----:B------:R-:W-:Y:S01]  /*b010*/  IMAD.IADD R21, R77, 0x1, R152 ;  /* 0x000000014d157824 */ /* 0x000fe200078e0298 */
[----:B------:R-:W-:Y:S02]  /*b020*/  ISETP.NE.AND P1, PT, R76, 0x2, PT ;  /* 0x000000024c00780c */ /* 0x000fe40003f25270 */
[----:B------:R-:W-:Y:S02]  /*b030*/  SEL R0, RZ, 0x1, P0 ;  /* 0x00000001ff007807 */ /* 0x000fe40000000000 */
[----:B------:R-:W-:Y:S02]  /*b040*/  SEL R3, RZ, 0x1, P1 ;  /* 0x00000001ff037807 */ /* 0x000fe40000800000 */
[----:B------:R-:W-:Y:S02]  /*b050*/  LOP3.LUT R161, R161, R0, RZ, 0x3c, !PT ;  /* 0x00000000a1a17212 */ /* 0x000fe400078e3cff */
[----:B------:R-:W-:Y:S02]  /*b060*/  LOP3.LUT R162, R162, R3, RZ, 0x3c, !PT ;  /* 0x00000003a2a27212 */ /* 0x000fe400078e3cff */
[----:B------:R-:W-:Y:S02]  /*b070*/  @P2 R2UR UR36, R158 ;  /* 0x000000009e2422ca */ /* 0x000fe400000e0000 */
[----:B------:R-:W-:Y:S02]  /*b080*/  SEL R169, R169, RZ, P0 ;  /* 0x000000ffa9a97207 */ /* 0x000fe40000000000 */
[----:B------:R-:W-:Y:S01]  /*b090*/  SEL R76, R76, RZ, P1 ;  /* 0x000000ff4c4c7207 */ /* 0x000fe20000800000 */
[----:B------:R-:W-:Y:S10]  /*b0a0*/  @P2 BRA `(.L_x_124) ;  /* 0xffffff9800a82947 */ /* 0x000ff4000383ffff */
[----:B------:R-:W-:Y:S05]  /*b0b0*/  EXIT ;  /* 0x000000000000794d */ /* 0x000fea0003800000 */
.L_x_19:
[----:B--2---:R2:W1:Y:S02]  /*b0c0*/  SYNCS.PHASECHK.TRANS64.TRYWAIT P0, [R3+URZ+0x100], R2 ;  /* 0x00010002030075a7 */ /* 0x00446400080011ff */
[----:B-1----:R-:W-:Y:S05]  /*b0d0*/  @!P0 NANOSLEEP.SYNCS 0x989680 ;  /* 0x009896800000895d */ /* 0x002fea0003900000 */
[----:B------:R-:W1:Y:S02]  /*b0e0*/  @!P0 SYNCS.PHASECHK.TRANS64 P0, [R3+URZ+0x100], R2 ;  /* 0x00010002030085a7 */ /* 0x000e6400080010ff */
[----:B-1----:R-:W-:Y:S05]  /*b0f0*/  @!P0 BRA `(.L_x_19) ;  /* 0xfffffffc00f08947 */ /* 0x002fea000383ffff */
[----:B------:R-:W-:Y:S05]  /*b100*/  BRA `(.L_x_125) ;  /* 0xffffff6400387947 */ /* 0x000fea000383ffff */
.L_x_22:
[----:B-1----:R-:W-:-:S07]  /*b110*/  MOV R2, UR33 ;  /* 0x0000002100027c02 */ /* 0x002fce0008000f00 */
.L_x_126:
[----:B-1----:R1:W2:Y:S02]  /*b120*/  SYNCS.PHASECHK.TRANS64.TRYWAIT P0, [R2+URZ+0x30], R5 ;  /* 0x00003005020075a7 */ /* 0x0022a400080011ff */
[----:B--2---:R-:W-:Y:S05]  /*b130*/  @!P0 NANOSLEEP.SYNCS 0x989680 ;  /* 0x009896800000895d */ /* 0x004fea0003900000 */
[----:B------:R-:W2:Y:S02]  /*b140*/  @!P0 SYNCS.PHASECHK.TRANS64 P0, [R2+URZ+0x30], R5 ;  /* 0x00003005020085a7 */ /* 0x000ea400080010ff */
[----:B--2---:R-:W-:Y:S05]  /*b150*/  @!P0 BRA `(.L_x_126) ;  /* 0xfffffffc00f08947 */ /* 0x004fea000383ffff */
[----:B------:R-:W-:Y:S05]  /*b160*/  BRA `(.L_x_21) ;  /* 0xffffff6400887947 */ /* 0x000fea000383ffff */
.L_x_28:
[----:B-1----:R-:W-:-:S07]  /*b170*/  MOV R2, UR17 ;  /* 0x0000001100027c02 */ /* 0x002fce0008000f00 */
.L_x_127:
[----:B-1----:R1:W2:Y:S02]  /*b180*/  SYNCS.PHASECHK.TRANS64.TRYWAIT P0, [R2+URZ+0x30], R5 ;  /* 0x00003005020075a7 */ /* 0x0022a400080011ff */
[----:B--2---:R-:W-:Y:S05]  /*b190*/  @!P0 NANOSLEEP.SYNCS 0x989680 ;  /* 0x009896800000895d */ /* 0x004fea0003900000 */
[----:B------:R-:W2:Y:S02]  /*b1a0*/  @!P0 SYNCS.PHASECHK.TRANS64 P0, [R2+URZ+0x30], R5 ;  /* 0x00003005020085a7 */ /* 0x000ea400080010ff */
[----:B--2---:R-:W-:Y:S05]  /*b1b0*/  @!P0 BRA `(.L_x_127) ;  /* 0xfffffffc00f08947 */ /* 0x004fea000383ffff */
[----:B------:R-:W-:Y:S05]  /*b1c0*/  BRA `(.L_x_27) ;  /* 0xffffff6800307947 */ /* 0x000fea000383ffff */
.L_x_32:
[----:B-1----:R1:W2:Y:S02]  /*b1d0*/  SYNCS.PHASECHK.TRANS64.TRYWAIT P0, [R2+URZ+0xb0], R3 ;  /* 0x0000b003020075a7 */ /* 0x0022a400080011ff */
[----:B--2---:R-:W-:Y:S05]  /*b1e0*/  @!P0 NANOSLEEP.SYNCS 0x989680 ;  /* 0x009896800000895d */ /* 0x004fea0003900000 */
[----:B------:R-:W2:Y:S02]  /*b1f0*/  @!P0 SYNCS.PHASECHK.TRANS64 P0, [R2+URZ+0xb0], R3 ;  /* 0x0000b003020085a7 */ /* 0x000ea400080010ff */
[----:B--2---:R-:W-:Y:S05]  /*b200*/  @!P0 BRA `(.L_x_32) ;  /* 0xfffffffc00f08947 */ /* 0x004fea000383ffff */
[----:B------:R-:W-:Y:S05]  /*b210*/  BRA `(.L_x_128) ;  /* 0xffffff6800c07947 */ /* 0x000fea000383ffff */
.L_x_36:
[----:B----4-:R-:W-:-:S07]  /*b220*/  MOV R0, UR5 ;  /* 0x0000000500007c02 */ /* 0x010fce0008000f00 */
.L_x_129:
[----:B-1----:R1:W2:Y:S02]  /*b230*/  SYNCS.PHASECHK.TRANS64.TRYWAIT P0, [R0+URZ], R3 ;  /* 0x00000003000075a7 */ /* 0x0022a400080011ff */
[----:B--2---:R-:W-:Y:S05]  /*b240*/  @!P0 NANOSLEEP.SYNCS 0x989680 ;  /* 0x009896800000895d */ /* 0x004fea0003900000 */
[----:B------:R-:W2:Y:S02]  /*b250*/  @!P0 SYNCS.PHASECHK.TRANS64 P0, [R0+URZ], R3 ;  /* 0x00000003000085a7 */ /* 0x000ea400080010ff */
[----:B--2---:R-:W-:Y:S05]  /*b260*/  @!P0 BRA `(.L_x_129) ;  /* 0xfffffffc00f08947 */ /* 0x004fea000383ffff */
[----:B------:R-:W-:Y:S05]  /*b270*/  BRA `(.L_x_130) ;  /* 0xffffff7000307947 */ /* 0x000fea000383ffff */
.L_x_37:
[----:B----4-:R-:W-:-:S07]  /*b280*/  MOV R0, UR5 ;  /* 0x0000000500007c02 */ /* 0x010fce0008000f00 */
.L_x_131:
[----:B-1----:R1:W2:Y:S02]  /*b290*/  SYNCS.PHASECHK.TRANS64.TRYWAIT P0, [R0+URZ], R3 ;  /* 0x00000003000075a7 */ /* 0x0022a400080011ff */
[----:B--2---:R-:W-:Y:S05]  /*b2a0*/  @!P0 NANOSLEEP.SYNCS 0x989680 ;  /* 0x009896800000895d */ /* 0x004fea0003900000 */
[----:B------:R-:W2:Y:S02]  /*b2b0*/  @!P0 SYNCS.PHASECHK.TRANS64 P0, [R0+URZ], R3 ;  /* 0x00000003000085a7 */ /* 0x000ea400080010ff */
[----:B--2---:R-:W-:Y:S05]  /*b2c0*/  @!P0 BRA `(.L_x_131) ;  /* 0xfffffffc00f08947 */ /* 0x004fea000383ffff */
[----:B------:R-:W-:Y:S05]  /*b2d0*/  BRA `(.L_x_132) ;  /* 0xffffff70003c7947 */ /* 0x000fea000383ffff */
.L_x_38:
[----:B----4-:R-:W-:-:S07]  /*b2e0*/  MOV R0, UR5 ;  /* 0x0000000500007c02 */ /* 0x010fce0008000f00 */
.L_x_133:
[----:B-1----:R1:W2:Y:S02]  /*b2f0*/  SYNCS.PHASECHK.TRANS64.TRYWAIT P0, [R0+URZ], R3 ;  /* 0x00000003000075a7 */ /* 0x0022a400080011ff */
[----:B--2---:R-:W-:Y:S05]  /*b300*/  @!P0 NANOSLEEP.SYNCS 0x989680 ;  /* 0x009896800000895d */ /* 0x004fea0003900000 */
[----:B------:R-:W2:Y:S02]  /*b310*/  @!P0 SYNCS.PHASECHK.TRANS64 P0, [R0+URZ], R3 ;  /* 0x00000003000085a7 */ /* 0x000ea400080010ff */
[----:B--2---:R-:W-:Y:S05]  /*b320*/  @!P0 BRA `(.L_x_133) ;  /* 0xfffffffc00f08947 */ /* 0x004fea000383ffff */
[----:B------:R-:W-:Y:S05]  /*b330*/  BRA `(.L_x_134) ;  /* 0xffffff7000487947 */ /* 0x000fea000383ffff */
.L_x_39:
[----:B----4-:R-:W-:-:S07]  /*b340*/  MOV R0, UR5 ;  /* 0x0000000500007c02 */ /* 0x010fce0008000f00 */
.L_x_135:
[----:B-1----:R1:W2:Y:S02]  /*b350*/  SYNCS.PHASECHK.TRANS64.TRYWAIT P0, [R0+URZ], R3 ;  /* 0x00000003000075a7 */ /* 0x0022a400080011ff */
[----:B--2---:R-:W-:Y:S05]  /*b360*/  @!P0 NANOSLEEP.SYNCS 0x989680 ;  /* 0x009896800000895d */ /* 0x004fea0003900000 */
[----:B------:R-:W2:Y:S02]  /*b370*/  @!P0 SYNCS.PHASECHK.TRANS64 P0, [R0+URZ], R3 ;  /* 0x00000003000085a7 */ /* 0x000ea400080010ff */
[----:B--2---:R-:W-:Y:S05]  /*b380*/  @!P0 BRA `(.L_x_135) ;  /* 0xfffffffc00f08947 */ /* 0x004fea000383ffff */
[----:B------:R-:W-:Y:S05]  /*b390*/  BRA `(.L_x_136) ;  /* 0xffffff7000547947 */ /* 0x000fea000383ffff */
.L_x_40:
[----:B----4-:R-:W-:-:S07]  /*b3a0*/  MOV R0, UR5 ;  /* 0x0000000500007c02 */ /* 0x010fce0008000f00 */
.L_x_137:
[----:B-1----:R1:W2:Y:S02]  /*b3b0*/  SYNCS.PHASECHK.TRANS64.TRYWAIT P0, [R0+URZ], R3 ;  /* 0x00000003000075a7 */ /* 0x0022a400080011ff */
[----:B--2---:R-:W-:Y:S05]  /*b3c0*/  @!P0 NANOSLEEP.SYNCS 0x989680 ;  /* 0x009896800000895d */ /* 0x004fea0003900000 */
[----:B------:R-:W2:Y:S02]  /*b3d0*/  @!P0 SYNCS.PHASECHK.TRANS64 P0, [R0+URZ], R3 ;  /* 0x00000003000085a7 */ /* 0x000ea400080010ff */
[----:B--2---:R-:W-:Y:S05]  /*b3e0*/  @!P0 BRA `(.L_x_137) ;  /* 0xfffffffc00f08947 */ /* 0x004fea000383ffff */
[----:B------:R-:W-:Y:S05]  /*b3f0*/  BRA `(.L_x_138) ;  /* 0xffffff7000607947 */ /* 0x000fea000383ffff */
.L_x_43:
[----:B-1----:R1:W2:Y:S02]  /*b400*/  SYNCS.PHASECHK.TRANS64.TRYWAIT P0, [R0+URZ+0xf0], R5 ;  /* 0x0000f005000075a7 */ /* 0x0022a400080011ff */
[----:B--2---:R-:W-:Y:S05]  /*b410*/  @!P0 NANOSLEEP.SYNCS 0x989680 ;  /* 0x009896800000895d */ /* 0x004fea0003900000 */
[----:B------:R-:W2:Y:S02]  /*b420*/  @!P0 SYNCS.PHASECHK.TRANS64 P0, [R0+URZ+0xf0], R5 ;  /* 0x0000f005000085a7 */ /* 0x000ea400080010ff */
[----:B--2---:R-:W-:Y:S05]  /*b430*/  @!P0 BRA `(.L_x_43) ;  /* 0xfffffffc00f08947 */ /* 0x004fea000383ffff */
[----:B------:R-:W-:Y:S05]  /*b440*/  BRA `(.L_x_139) ;  /* 0xffffff7000bc7947 */ /* 0x000fea000383ffff */
.L_x_44:
[----:B------:R-:W-:-:S07]  /*b450*/  MOV R0, UR5 ;  /* 0x0000000500007c02 */ /* 0x000fce0008000f00 */
.L_x_140:
[----:B-1----:R1:W2:Y:S02]  /*b460*/  SYNCS.PHASECHK.TRANS64.TRYWAIT P0, [R0+URZ+0xc0], R5 ;  /* 0x0000c005000075a7 */ /* 0x0022a400080011ff */
[----:B--2---:R-:W-:Y:S05]  /*b470*/  @!P0 NANOSLEEP.SYNCS 0x989680 ;  /* 0x009896800000895d */ /* 0x004fea0003900000 */
[----:B------:R-:W2:Y:S02]  /*b480*/  @!P0 SYNCS.PHASECHK.TRANS64 P0, [R0+URZ+0xc0], R5 ;  /* 0x0000c005000085a7 */ /* 0x000ea400080010ff */
[----:B--2---:R-:W-:Y:S05]  /*b490*/  @!P0 BRA `(.L_x_140) ;  /* 0xfffffffc00f08947 */ /* 0x004fea000383ffff */
[----:B------:R-:W-:Y:S05]  /*b4a0*/  BRA `(.L_x_141) ;  /* 0xffffff7000cc7947 */ /* 0x000fea000383ffff */
.L_x_45:
[----:B-1----:R1:W2:Y:S02]  /*b4b0*/  SYNCS.PHASECHK.TRANS64.TRYWAIT P1, [R0+URZ+0xb0], R5 ;  /* 0x0000b005000075a7 */ /* 0x0022a400080211ff */
[----:B--2---:R-:W-:Y:S05]  /*b4c0*/  @!P1 NANOSLEEP.SYNCS 0x989680 ;  /* 0x009896800000995d */ /* 0x004fea0003900000 */
[----:B------:R-:W2:Y:S02]  /*b4d0*/  @!P1 SYNCS.PHASECHK.TRANS64 P1, [R0+URZ+0xb0], R5 ;  /* 0x0000b005000095a7 */ /* 0x000ea400080210ff */
[----:B--2---:R-:W-:Y:S05]  /*b4e0*/  @!P1 BRA `(.L_x_45) ;  /* 0xfffffffc00f09947 */ /* 0x004fea000383ffff */
[----:B------:R-:W-:Y:S05]  /*b4f0*/  BRA `(.L_x_142) ;  /* 0xffffff7000fc7947 */ /* 0x000fea000383ffff */
.L_x_48:
[----:B------:R-:W-:-:S07]  /*b500*/  MOV R0, UR5 ;  /* 0x0000000500007c02 */ /* 0x000fce0008000f00 */
.L_x_143:
[----:B-1----:R1:W2:Y:S02]  /*b510*/  SYNCS.PHASECHK.TRANS64.TRYWAIT P0, [R0+URZ+0xc0], R3 ;  /* 0x0000c003000075a7 */ /* 0x0022a400080011ff */
[----:B--2---:R-:W-:Y:S05]  /*b520*/  @!P0 NANOSLEEP.SYNCS 0x989680 ;  /* 0x009896800000895d */ /* 0x004fea0003900000 */
[----:B------:R-:W2:Y:S02]  /*b530*/  @!P0 SYNCS.PHASECHK.TRANS64 P0, [R0+URZ+0xc0], R3 ;  /* 0x0000c003000085a7 */ /* 0x000ea400080010ff */
[----:B--2---:R-:W-:Y:S05]  /*b540*/  @!P0 BRA `(.L_x_143) ;  /* 0xfffffffc00f08947 */ /* 0x004fea000383ffff */
[----:B------:R-:W-:Y:S05]  /*b550*/  BRA `(.L_x_47) ;  /* 0xffffff7400507947 */ /* 0x000fea000383ffff */
.L_x_55:
[----:B-1----:R1:W2:Y:S02]  /*b560*/  SYNCS.PHASECHK.TRANS64.TRYWAIT P1, [R0+URZ+0xb0], R5 ;  /* 0x0000b005000075a7 */ /* 0x0022a400080211ff */
[----:B--2---:R-:W-:Y:S05]  /*b570*/  @!P1 NANOSLEEP.SYNCS 0x989680 ;  /* 0x009896800000995d */ /* 0x004fea0003900000 */
[----:B------:R-:W2:Y:S02]  /*b580*/  @!P1 SYNCS.PHASECHK.TRANS64 P1, [R0+URZ+0xb0], R5 ;  /* 0x0000b005000095a7 */ /* 0x000ea400080210ff */
[----:B--2---:R-:W-:Y:S05]  /*b590*/  @!P1 BRA `(.L_x_55) ;  /* 0xfffffffc00f09947 */ /* 0x004fea000383ffff */
[----:B------:R-:W-:Y:S05]  /*b5a0*/  BRA `(.L_x_144) ;  /* 0xffffff7800a87947 */ /* 0x000fea000383ffff */
.L_x_56:
[----:B------:R-:W-:-:S07]  /*b5b0*/  MOV R3, UR9 ;  /* 0x0000000900037c02 */ /* 0x000fce0008000f00 */
.L_x_145:
[----:B-1----:R1:W2:Y:S02]  /*b5c0*/  SYNCS.PHASECHK.TRANS64.TRYWAIT P0, [R3+URZ+0xe0], R0 ;  /* 0x0000e000030075a7 */ /* 0x0022a400080011ff */
[----:B--2---:R-:W-:Y:S05]  /*b5d0*/  @!P0 NANOSLEEP.SYNCS 0x989680 ;  /* 0x009896800000895d */ /* 0x004fea0003900000 */
[----:B------:R-:W2:Y:S02]  /*b5e0*/  @!P0 SYNCS.PHASECHK.TRANS64 P0, [R3+URZ+0xe0], R0 ;  /* 0x0000e000030085a7 */ /* 0x000ea400080010ff */
[----:B--2---:R-:W-:Y:S05]  /*b5f0*/  @!P0 BRA `(.L_x_145) ;  /* 0xfffffffc00f08947 */ /* 0x004fea000383ffff */
[----:B------:R-:W-:Y:S05]  /*b600*/  BRA `(.L_x_146) ;  /* 0xffffff7800dc7947 */ /* 0x000fea000383ffff */
.L_x_59:
[----:B------:R-:W-:Y:S07]  /*b610*/  MOV R0, UR7 ;  /* 0x0000000700007c02 */ /* 0x000fee0008000f00 */
.L_x_147:
[----:B-1----:R1:W2:Y:S02]  /*b620*/  SYNCS.PHASECHK.TRANS64.TRYWAIT P0, [R0+URZ], R3 ;  /* 0x00000003000075a7 */ /* 0x0022a400080011ff */
[----:B--2---:R-:W-:Y:S05]  /*b630*/  @!P0 NANOSLEEP.SYNCS 0x989680 ;  /* 0x009896800000895d */ /* 0x004fea0003900000 */
[----:B------:R-:W2:Y:S02]  /*b640*/  @!P0 SYNCS.PHASECHK.TRANS64 P0, [R0+URZ], R3 ;  /* 0x00000003000085a7 */ /* 0x000ea400080010ff */
[----:B--2---:R-:W-:Y:S05]  /*b650*/  @!P0 BRA `(.L_x_147) ;  /* 0xfffffffc00f08947 */ /* 0x004fea000383ffff */
[----:B------:R-:W-:Y:S05]  /*b660*/  BRA `(.L_x_58) ;  /* 0xffffff7800fc7947 */ /* 0x000fea000383ffff */
.L_x_62:
[----:B------:R-:W-:-:S07]  /*b670*/  MOV R0, UR5 ;  /* 0x0000000500007c02 */ /* 0x000fce0008000f00 */
.L_x_148:
[----:B--2---:R2:W3:Y:S02]  /*b680*/  SYNCS.PHASECHK.TRANS64.TRYWAIT P0, [R0+URZ], R3 ;  /* 0x00000003000075a7 */ /* 0x0044e400080011ff */
[----:B---3--:R-:W-:Y:S05]  /*b690*/  @!P0 NANOSLEEP.SYNCS 0x989680 ;  /* 0x009896800000895d */ /* 0x008fea0003900000 */
[----:B------:R-:W3:Y:S02]  /*b6a0*/  @!P0 SYNCS.PHASECHK.TRANS64 P0, [R0+URZ], R3 ;  /* 0x00000003000085a7 */ /* 0x000ee400080010ff */
[----:B---3--:R-:W-:Y:S05]  /*b6b0*/  @!P0 BRA `(.L_x_148) ;  /* 0xfffffffc00f08947 */ /* 0x008fea000383ffff */
[----:B------:R-:W-:Y:S05]  /*b6c0*/  BRA `(.L_x_149) ;  /* 0xffffff7c009c7947 */ /* 0x000fea000383ffff */
.L_x_63:
[----:B------:R-:W-:-:S07]  /*b6d0*/  MOV R0, UR7 ;  /* 0x0000000700007c02 */ /* 0x000fce0008000f00 */
.L_x_150:
[----:B--2---:R2:W3:Y:S02]  /*b6e0*/  SYNCS.PHASECHK.TRANS64.TRYWAIT P0, [R0+URZ], R3 ;  /* 0x00000003000075a7 */ /* 0x0044e400080011ff */
[----:B---3--:R-:W-:Y:S05]  /*b6f0*/  @!P0 NANOSLEEP.SYNCS 0x989680 ;  /* 0x009896800000895d */ /* 0x008fea0003900000 */
[----:B------:R-:W3:Y:S02]  /*b700*/  @!P0 SYNCS.PHASECHK.TRANS64 P0, [R0+URZ], R3 ;  /* 0x00000003000085a7 */ /* 0x000ee400080010ff */
[----:B---3--:R-:W-:Y:S05]  /*b710*/  @!P0 BRA `(.L_x_150) ;  /* 0xfffffffc00f08947 */ /* 0x008fea000383ffff */
[----:B------:R-:W-:Y:S05]  /*b720*/  BRA `(.L_x_151) ;  /* 0xffffff7c00a87947 */ /* 0x000fea000383ffff */
.L_x_68:
[----:B--2---:R2:W3:Y:S02]  /*b730*/  SYNCS.PHASECHK.TRANS64.TRYWAIT P0, [R0+URZ+0xb0], R3 ;  /* 0x0000b003000075a7 */ /* 0x0044e400080011ff */
[----:B---3--:R-:W-:Y:S05]  /*b740*/  @!P0 NANOSLEEP.SYNCS 0x989680 ;  /* 0x009896800000895d */ /* 0x008fea0003900000 */
[----:B------:R-:W3:Y:S02]  /*b750*/  @!P0 SYNCS.PHASECHK.TRANS64 P0, [R0+URZ+0xb0], R3 ;  /* 0x0000b003000085a7 */ /* 0x000ee400080010ff */
[----:B---3--:R-:W-:Y:S05]  /*b760*/  @!P0 BRA `(.L_x_68) ;  /* 0xfffffffc00f08947 */ /* 0x008fea000383ffff */
[----:B------:R-:W-:Y:S05]  /*b770*/  BRA `(.L_x_152) ;  /* 0xffffff8000b47947 */ /* 0x000fea000383ffff */
.L_x_71:
[----:B------:R-:W-:Y:S07]  /*b780*/  MOV R0, UR7 ;  /* 0x0000000700007c02 */ /* 0x000fee0008000f00 */
.L_x_153:
[----:B--2---:R2:W3:Y:S02]  /*b790*/  SYNCS.PHASECHK.TRANS64.TRYWAIT P0, [R0+URZ+0xa8], R3 ;  /* 0x0000a803000075a7 */ /* 0x0044e400080011ff */
[----:B---3--:R-:W-:Y:S05]  /*b7a0*/  @!P0 NANOSLEEP.SYNCS 0x989680 ;  /* 0x009896800000895d */ /* 0x008fea0003900000 */
[----:B------:R-:W3:Y:S02]  /*b7b0*/  @!P0 SYNCS.PHASECHK.TRANS64 P0, [R0+URZ+0xa8], R3 ;  /* 0x0000a803000085a7 */ /* 0x000ee400080010ff */
[----:B---3--:R-:W-:Y:S05]  /*b7c0*/  @!P0 BRA `(.L_x_153) ;  /* 0xfffffffc00f08947 */ /* 0x008fea000383ffff */
[----:B------:R-:W-:Y:S05]  /*b7d0*/  BRA `(.L_x_70) ;  /* 0xffffff8400947947 */ /* 0x000fea000383ffff */
.L_x_74:
[----:B------:R-:W-:Y:S07]  /*b7e0*/  MOV R3, UR7 ;  /* 0x0000000700037c02 */ /* 0x000fee0008000f00 */
.L_x_154:
[----:B-1----:R1:W2:Y:S02]  /*b7f0*/  SYNCS.PHASECHK.TRANS64.TRYWAIT P0, [R3+URZ+0x80], R12 ;  /* 0x0000800c030075a7 */ /* 0x0022a400080011ff */
[----:B--2---:R-:W-:Y:S05]  /*b800*/  @!P0 NANOSLEEP.SYNCS 0x989680 ;  /* 0x009896800000895d */ /* 0x004fea0003900000 */
[----:B------:R-:W2:Y:S02]  /*b810*/  @!P0 SYNCS.PHASECHK.TRANS64 P0, [R3+URZ+0x80], R12 ;  /* 0x0000800c030085a7 */ /* 0x000ea400080010ff */
[----:B--2---:R-:W-:Y:S05]  /*b820*/  @!P0 BRA `(.L_x_154) ;  /* 0xfffffffc00f08947 */ /* 0x004fea000383ffff */
[----:B------:R-:W-:Y:S05]  /*b830*/  BRA `(.L_x_155) ;  /* 0xffffff88000c7947 */ /* 0x000fea000383ffff */
.L_x_75:
[----:B-1----:R-:W-:Y:S07]  /*b840*/  MOV R3, UR7 ;  /* 0x0000000700037c02 */ /* 0x002fee0008000f00 */
.L_x_156:
[----:B-1----:R1:W2:Y:S02]  /*b850*/  SYNCS.PHASECHK.TRANS64.TRYWAIT P0, [R3+URZ+0x88], R12 ;  /* 0x0000880c030075a7 */ /* 0x0022a400080011ff */
[----:B--2---:R-:W-:Y:S05]  /*b860*/  @!P0 NANOSLEEP.SYNCS 0x989680 ;  /* 0x009896800000895d */ /* 0x004fea0003900000 */
[----:B------:R-:W2:Y:S02]  /*b870*/  @!P0 SYNCS.PHASECHK.TRANS64 P0, [R3+URZ+0x88], R12 ;  /* 0x0000880c030085a7 */ /* 0x000ea400080010ff */
[----:B--2---:R-:W-:Y:S05]  /*b880*/  @!P0 BRA `(.L_x_156) ;  /* 0xfffffffc00f08947 */ /* 0x004fea000383ffff */
[----:B------:R-:W-:Y:S05]  /*b890*/  BRA `(.L_x_157) ;  /* 0xffffff8800487947 */ /* 0x000fea000383ffff */
.L_x_76:
[----:B-1----:R-:W-:Y:S07]  /*b8a0*/  MOV R3, UR7 ;  /* 0x0000000700037c02 */ /* 0x002fee0008000f00 */
.L_x_158:
[----:B-1----:R1:W2:Y:S02]  /*b8b0*/  SYNCS.PHASECHK.TRANS64.TRYWAIT P0, [R3+URZ+0x90], R12 ;  /* 0x0000900c030075a7 */ /* 0x0022a400080011ff */
[----:B--2---:R-:W-:Y:S05]  /*b8c0*/  @!P0 NANOSLEEP.SYNCS 0x989680 ;  /* 0x009896800000895d */ /* 0x004fea0003900000 */
[----:B------:R-:W2:Y:S02]  /*b8d0*/  @!P0 SYNCS.PHASECHK.TRANS64 P0, [R3+URZ+0x90], R12 ;  /* 0x0000900c030085a7 */ /* 0x000ea400080010ff */
[----:B--2---:R-:W-:Y:S05]  /*b8e0*/  @!P0 BRA `(.L_x_158) ;  /* 0xfffffffc00f08947 */ /* 0x004fea000383ffff */
[----:B------:R-:W-:Y:S05]  /*b8f0*/  BRA `(.L_x_159) ;  /* 0xffffff8800907947 */ /* 0x000fea000383ffff */
.L_x_77:
[----:B------:R-:W-:Y:S07]  /*b900*/  MOV R3, UR7 ;  /* 0x0000000700037c02 */ /* 0x000fee0008000f00 */
.L_x_160:
[----:B-1----:R1:W2:Y:S02]  /*b910*/  SYNCS.PHASECHK.TRANS64.TRYWAIT P0, [R3+URZ+0x98], R12 ;  /* 0x0000980c030075a7 */ /* 0x0022a400080011ff */
[----:B--2---:R-:W-:Y:S05]  /*b920*/  @!P0 NANOSLEEP.SYNCS 0x989680 ;  /* 0x009896800000895d */ /* 0x004fea0003900000 */
[----:B------:R-:W2:Y:S02]  /*b930*/  @!P0 SYNCS.PHASECHK.TRANS64 P0, [R3+URZ+0x98], R12 ;  /* 0x0000980c030085a7 */ /* 0x000ea400080010ff */
[----:B--2---:R-:W-:Y:S05]  /*b940*/  @!P0 BRA `(.L_x_160) ;  /* 0xfffffffc00f08947 */ /* 0x004fea000383ffff */
[----:B------:R-:W-:Y:S05]  /*b950*/  BRA `(.L_x_161) ;  /* 0xffffff8c00187947 */ /* 0x000fea000383ffff */
.L_x_79:
[----:B------:R-:W-:-:S07]  /*b960*/  MOV R0, UR7 ;  /* 0x0000000700007c02 */ /* 0x000fce0008000f00 */
.L_x_162:
[----:B-1----:R1:W3:Y:S02]  /*b970*/  SYNCS.PHASECHK.TRANS64.TRYWAIT P0, [R0+URZ+0x80], R3 ;  /* 0x00008003000075a7 */ /* 0x0022e400080011ff */
[----:B---3--:R-:W-:Y:S05]  /*b980*/  @!P0 NANOSLEEP.SYNCS 0x989680 ;  /* 0x009896800000895d */ /* 0x008fea0003900000 */
[----:B------:R-:W3:Y:S02]  /*b990*/  @!P0 SYNCS.PHASECHK.TRANS64 P0, [R0+URZ+0x80], R3 ;  /* 0x00008003000085a7 */ /* 0x000ee400080010ff */
[----:B---3--:R-:W-:Y:S05]  /*b9a0*/  @!P0 BRA `(.L_x_162) ;  /* 0xfffffffc00f08947 */ /* 0x008fea000383ffff */
[----:B------:R-:W-:Y:S05]  /*b9b0*/  BRA `(.L_x_163) ;  /* 0xffffff8c00887947 */ /* 0x000fea000383ffff */
.L_x_80:
[----:B-1----:R-:W-:-:S07]  /*b9c0*/  MOV R0, UR7 ;  /* 0x0000000700007c02 */ /* 0x002fce0008000f00 */
.L_x_164:
[----:B-1----:R1:W3:Y:S02]  /*b9d0*/  SYNCS.PHASECHK.TRANS64.TRYWAIT P0, [R0+URZ+0x88], R3 ;  /* 0x00008803000075a7 */ /* 0x0022e400080011ff */
[----:B---3--:R-:W-:Y:S05]  /*b9e0*/  @!P0 NANOSLEEP.SYNCS 0x989680 ;  /* 0x009896800000895d */ /* 0x008fea0003900000 */
[----:B------:R-:W3:Y:S02]  /*b9f0*/  @!P0 SYNCS.PHASECHK.TRANS64 P0, [R0+URZ+0x88], R3 ;  /* 0x00008803000085a7 */ /* 0x000ee400080010ff */
[----:B---3--:R-:W-:Y:S05]  /*ba00*/  @!P0 BRA `(.L_x_164) ;  /* 0xfffffffc00f08947 */ /* 0x008fea000383ffff */
[----:B------:R-:W-:Y:S05]  /*ba10*/  BRA `(.L_x_165) ;  /* 0xffffff8c00787947 */ /* 0x000fea000383ffff */
.L_x_81:
[----:B-1----:R-:W-:-:S07]  /*ba20*/  MOV R0, UR7 ;  /* 0x0000000700007c02 */ /* 0x002fce0008000f00 */
.L_x_166:
[----:B-1----:R1:W3:Y:S02]  /*ba30*/  SYNCS.PHASECHK.TRANS64.TRYWAIT P0, [R0+URZ+0x90], R3 ;  /* 0x00009003000075a7 */ /* 0x0022e400080011ff */
[----:B---3--:R-:W-:Y:S05]  /*ba40*/  @!P0 NANOSLEEP.SYNCS 0x989680 ;  /* 0x009896800000895d */ /* 0x008fea0003900000 */
[----:B------:R-:W3:Y:S02]  /*ba50*/  @!P0 SYNCS.PHASECHK.TRANS64 P0, [R0+URZ+0x90], R3 ;  /* 0x00009003000085a7 */ /* 0x000ee400080010ff */
[----:B---3--:R-:W-:Y:S05]  /*ba60*/  @!P0 BRA `(.L_x_166) ;  /* 0xfffffffc00f08947 */ /* 0x008fea000383ffff */
[----:B------:R-:W-:Y:S05]  /*ba70*/  BRA `(.L_x_167) ;  /* 0xffffff8c00687947 */ /* 0x000fea000383ffff */
.L_x_83:
[----:B--2---:R2:W4:Y:S02]  /*ba80*/  SYNCS.PHASECHK.TRANS64.TRYWAIT P0, [R0+URZ+0xb0], R3 ;  /* 0x0000b003000075a7 */ /* 0x00452400080011ff */
[----:B----4-:R-:W-:Y:S05]  /*ba90*/  @!P0 NANOSLEEP.SYNCS 0x989680 ;  /* 0x009896800000895d */ /* 0x010fea0003900000 */
[----:B------:R-:W4:Y:S02]  /*baa0*/  @!P0 SYNCS.PHASECHK.TRANS64 P0, [R0+URZ+0xb0], R3 ;  /* 0x0000b003000085a7 */ /* 0x000f2400080010ff */
[----:B----4-:R-:W-:Y:S05]  /*bab0*/  @!P0 BRA `(.L_x_83) ;  /* 0xfffffffc00f08947 */ /* 0x010fea000383ffff */
[----:B------:R-:W-:Y:S05]  /*bac0*/  BRA `(.L_x_168) ;  /* 0xffffff9000347947 */ /* 0x000fea000383ffff */
.L_x_94:
[----:B-1----:R1:W3:Y:S02]  /*bad0*/  SYNCS.PHASECHK.TRANS64.TRYWAIT P1, [R3+URZ+0x60], R0 ;  /* 0x00006000030075a7 */ /* 0x0022e400080211ff */
[----:B---3--:R-:W-:Y:S05]  /*bae0*/  @!P1 NANOSLEEP.SYNCS 0x989680 ;  /* 0x009896800000995d */ /* 0x008fea0003900000 */
[----:B------:R-:W3:Y:S02]  /*baf0*/  @!P1 SYNCS.PHASECHK.TRANS64 P1, [R3+URZ+0x60], R0 ;  /* 0x00006000030095a7 */ /* 0x000ee400080210ff */
[----:B---3--:R-:W-:Y:S05]  /*bb00*/  @!P1 BRA `(.L_x_94) ;  /* 0xfffffffc00f09947 */ /* 0x008fea000383ffff */
[----:B------:R-:W-:Y:S05]  /*bb10*/  BRA `(.L_x_93) ;  /* 0xffffff9c005c7947 */ /* 0x000fea000383ffff */
.L_x_96:
[----:B---3--:R3:W4:Y:S02]  /*bb20*/  SYNCS.PHASECHK.TRANS64.TRYWAIT P0, [R108+URZ+0xd0], R5 ;  /* 0x0000d0056c0075a7 */ /* 0x00872400080011ff */
[----:B----4-:R-:W-:Y:S05]  /*bb30*/  @!P0 NANOSLEEP.SYNCS 0x989680 ;  /* 0x009896800000895d */ /* 0x010fea0003900000 */
[----:B------:R-:W4:Y:S02]  /*bb40*/  @!P0 SYNCS.PHASECHK.TRANS64 P0, [R108+URZ+0xd0], R5 ;  /* 0x0000d0056c0085a7 */ /* 0x000f2400080010ff */
[----:B----4-:R-:W-:Y:S05]  /*bb50*/  @!P0 BRA `(.L_x_96) ;  /* 0xfffffffc00f08947 */ /* 0x010fea000383ffff */
[----:B------:R-:W-:Y:S05]  /*bb60*/  BRA `(.L_x_95) ;  /* 0xffffff9c00b87947 */ /* 0x000fea000383ffff */
.L_x_104:
[----:B--2---:R2:W3:Y:S02]  /*bb70*/  SYNCS.PHASECHK.TRANS64.TRYWAIT P0, [R118+URZ+0x60], R3 ;  /* 0x00006003760075a7 */ /* 0x0044e400080011ff */
[----:B---3--:R-:W-:Y:S05]  /*bb80*/  @!P0 NANOSLEEP.SYNCS 0x989680 ;  /* 0x009896800000895d */ /* 0x008fea0003900000 */
[----:B------:R-:W3:Y:S02]  /*bb90*/  @!P0 SYNCS.PHASECHK.TRANS64 P0, [R118+URZ+0x60], R3 ;  /* 0x00006003760085a7 */ /* 0x000ee400080010ff */
[----:B---3--:R-:W-:Y:S05]  /*bba0*/  @!P0 BRA `(.L_x_104) ;  /* 0xfffffffc00f08947 */ /* 0x008fea000383ffff */
[----:B------:R-:W-:Y:S05]  /*bbb0*/  BRA `(.L_x_103) ;  /* 0xffffffb000bc7947 */ /* 0x000fea000383ffff */
.L_x_112:
[----:B--2---:R2:W3:Y:S02]  /*bbc0*/  SYNCS.PHASECHK.TRANS64.TRYWAIT P0, [R0+URZ+0x60], R7 ;  /* 0x00006007000075a7 */ /* 0x0044e400080011ff */
[----:B---3--:R-:W-:Y:S05]  /*bbd0*/  @!P0 NANOSLEEP.SYNCS 0x989680 ;  /* 0x009896800000895d */ /* 0x008fea0003900000 */
[----:B------:R-:W3:Y:S02]  /*bbe0*/  @!P0 SYNCS.PHASECHK.TRANS64 P0, [R0+URZ+0x60], R7 ;  /* 0x00006007000085a7 */ /* 0x000ee400080010ff */
[----:B---3--:R-:W-:Y:S05]  /*bbf0*/  @!P0 BRA `(.L_x_112) ;  /* 0xfffffffc00f08947 */ /* 0x008fea000383ffff */
[----:B------:R-:W-:Y:S05]  /*bc00*/  BRA `(.L_x_111) ;  /* 0xffffffc800107947 */ /* 0x000fea000383ffff */
.L_x_120:
[----:B--2---:R2:W3:Y:S02]  /*bc10*/  SYNCS.PHASECHK.TRANS64.TRYWAIT P0, [R0+URZ+0x60], R5 ;  /* 0x00006005000075a7 */ /* 0x0044e400080011ff */
[----:B---3--:R-:W-:Y:S05]  /*bc20*/  @!P0 NANOSLEEP.SYNCS 0x989680 ;  /* 0x009896800000895d */ /* 0x008fea0003900000 */
[----:B------:R-:W3:Y:S02]  /*bc30*/  @!P0 SYNCS.PHASECHK.TRANS64 P0, [R0+URZ+0x60], R5 ;  /* 0x00006005000085a7 */ /* 0x000ee400080010ff */
[----:B---3--:R-:W-:Y:S05]  /*bc40*/  @!P0 BRA `(.L_x_120) ;  /* 0xfffffffc00f08947 */ /* 0x008fea000383ffff */
[----:B------:R-:W-:Y:S05]  /*bc50*/  BRA `(.L_x_119) ;  /* 0xffffffdc00707947 */ /* 0x000fea000383ffff */
        .weak           $__internal_0_$__cuda_sm10x_tcgen05_guardrail_trap_col_being_dealloced_not_returned_by_alloc
        .type           $__internal_0_$__cuda_sm10x_tcgen05_guardrail_trap_col_being_dealloced_not_returned_by_alloc,@function
        .size           $__internal_0_$__cuda_sm10x_tcgen05_guardrail_trap_col_being_dealloced_not_returned_by_alloc,($__internal_1_$__cuda_sm10x_tcgen05_guardrail_trap_phase_invalid_during_alloc - $__internal_0_$__cuda_sm10x_tcgen05_guardrail_trap_col_being_dealloced_not_returned_by_alloc)
$__internal_0_$__cuda_sm10x_tcgen05_guardrail_trap_col_being_dealloced_not_returned_by_alloc:
[----:B------:R-:W-:Y:S05]  /*bc60*/  BPT.TRAP 0x1 ;  /* 0x000000040000795c */ /* 0x000fea0000300000 */
[----:B------:R-:W-:-:S04]  /*bc70*/  HFMA2 R3, -RZ, RZ, 0, 0 ;  /* 0x00000000ff037431 */ /* 0x000fc800000001ff */
[----:B------:R-:W-:Y:S05]  /*bc80*/  RET.REL.NODEC R2 `(_ZN7cutlass13device_kernelINS_4gemm6kernel13GemmUniversalIN4cute5tupleIJiiiiEEENS1_10collective13CollectiveMmaINS1_35MainloopSm100TmaUmmaWarpSpecializedILi6ELi2ELi2ENS5_IJNS4_1CILi1EEESB_SB_EEEEENS5_IJNSA_ILi128EEENSA_ILi256EEENSA_ILi32EEEEEEaNS5_IJlSB_lEEEaSI_NS4_8TiledMMAINS4_8MMA_AtomIJNS4_15SM100_MMA_S8_SSIaaiLi128ELi256ELNS4_4UMMA5MajorE0ELSN_0ELNSM_8SaturateE0EEEEEENS4_6LayoutISC_NS5_IJNSA_ILi0EEESS_SS_EEEEENS5_IJNS4_10UnderscoreESV_SV_EEEEENS4_13SM90_TMA_LOADENS4_14ComposedLayoutINS4_7SwizzleILi1ELi4ELi3EEENS4_18smem_ptr_flag_bitsILi8EEENSR_INS5_IJNSA_ILi8EEESG_EEENS5_IJSG_SB_EEEEEEEvNS4_8identityESY_S18_vS19_EENS_8epilogue10collective18CollectiveEpilogueINS1B_23Sm100TmaWarpSpecializedILi4ELi2ELi64ELb0ELb0EEEJSH_NS5_IJNSR_ISE_SB_EENSR_INSA_ILi64EEESB_EEEEEaSI_aSI_NS1B_6fusion15FusionCallbacksIS1F_NS1K_17LinearCombinationIaiaiLNS_15FloatRoundStyleE2EEESH_S1J_JEEENS4_5SM1004TMEM4LOAD26SM100_TMEM_LOAD_32dp32b64xESY_NSZ_INS10_ILi2ELi4ELi3EEES13_NSR_INS5_IJS14_S1H_EEENS5_IJS1H_SB_EEEEEEENS4_39AutoVectorizingCopyWithAssumedAlignmentILi128EEENS4_14SM90_TMA_STOREES1Y_S20_S20_EEEvvEEEEvNT_6ParamsE) ;  /* 0xffffff4002dc7950 */ /* 0x000fea0003c3ffff */
        .weak           $__internal_1_$__cuda_sm10x_tcgen05_guardrail_trap_phase_invalid_during_alloc
        .type           $__internal_1_$__cuda_sm10x_tcgen05_guardrail_trap_phase_invalid_during_alloc,@function
        .size           $__internal_1_$__cuda_sm10x_tcgen05_guardrail_trap_phase_invalid_during_alloc,($__internal_2_$__cuda_sm10x_tcgen05_guardrail_trap_unallocated_columns_being_dealloced - $__internal_1_$__cuda_sm10x_tcgen05_guardrail_trap_phase_invalid_during_alloc)
$__internal_1_$__cuda_sm10x_tcgen05_guardrail_trap_phase_invalid_during_alloc:
[----:B------:R-:W-:Y:S05]  /*bc90*/  BPT.TRAP 0x1 ;  /* 0x000000040000795c */ /* 0x000fea0000300000 */
[----:B------:R-:W-:-:S04]  /*bca0*/  MOV R3, 0x0 ;  /* 0x0000000000037802 */ /* 0x000fc80000000f00 */
[----:B------:R-:W-:Y:S05]  /*bcb0*/  RET.REL.NODEC R2 `(_ZN7cutlass13device_kernelINS_4gemm6kernel13GemmUniversalIN4cute5tupleIJiiiiEEENS1_10collective13CollectiveMmaINS1_35MainloopSm100TmaUmmaWarpSpecializedILi6ELi2ELi2ENS5_IJNS4_1CILi1EEESB_SB_EEEEENS5_IJNSA_ILi128EEENSA_ILi256EEENSA_ILi32EEEEEEaNS5_IJlSB_lEEEaSI_NS4_8TiledMMAINS4_8MMA_AtomIJNS4_15SM100_MMA_S8_SSIaaiLi128ELi256ELNS4_4UMMA5MajorE0ELSN_0ELNSM_8SaturateE0EEEEEENS4_6LayoutISC_NS5_IJNSA_ILi0EEESS_SS_EEEEENS5_IJNS4_10UnderscoreESV_SV_EEEEENS4_13SM90_TMA_LOADENS4_14ComposedLayoutINS4_7SwizzleILi1ELi4ELi3EEENS4_18smem_ptr_flag_bitsILi8EEENSR_INS5_IJNSA_ILi8EEESG_EEENS5_IJSG_SB_EEEEEEEvNS4_8identityESY_S18_vS19_EENS_8epilogue10collective18CollectiveEpilogueINS1B_23Sm100TmaWarpSpecializedILi4ELi2ELi64ELb0ELb0EEEJSH_NS5_IJNSR_ISE_SB_EENSR_INSA_ILi64EEESB_EEEEEaSI_aSI_NS1B_6fusion15FusionCallbacksIS1F_NS1K_17LinearCombinationIaiaiLNS_15FloatRoundStyleE2EEESH_S1J_JEEENS4_5SM1004TMEM4LOAD26SM100_TMEM_LOAD_32dp32b64xESY_NSZ_INS10_ILi2ELi4ELi3EEES13_NSR_INS5_IJS14_S1H_EEENS5_IJS1H_SB_EEEEEEENS4_39AutoVectorizingCopyWithAssumedAlignmentILi128EEENS4_14SM90_TMA_STOREES1Y_S20_S20_EEEvvEEEEvNT_6ParamsE) ;  /* 0xffffff4002d07950 */ /* 0x000fea0003c3ffff */
        .weak           $__internal_2_$__cuda_sm10x_tcgen05_guardrail_trap_unallocated_columns_being_dealloced
        .type           $__internal_2_$__cuda_sm10x_tcgen05_guardrail_trap_unallocated_columns_being_dealloced,@function
        .size           $__internal_2_$__cuda_sm10x_tcgen05_guardrail_trap_unallocated_columns_being_dealloced,(.L_x_170 - $__internal_2_$__cuda_sm10x_tcgen05_guardrail_trap_unallocated_columns_being_dealloced)
$__internal_2_$__cuda_sm10x_tcgen05_guardrail_trap_unallocated_columns_being_dealloced:
[----:B------:R-:W-:Y:S05]  /*bcc0*/  BPT.TRAP 0x1 ;  /* 0x000000040000795c */ /* 0x000fea0000300000 */
[----:B------:R-:W-:-:S04]  /*bcd0*/  HFMA2 R3, -RZ, RZ, 0, 0 ;  /* 0x00000000ff037431 */ /* 0x000fc800000001ff */
[----:B------:R-:W-:Y:S05]  /*bce0*/  RET.REL.NODEC R2 `(_ZN7cutlass13device_kernelINS_4gemm6kernel13GemmUniversalIN4cute5tupleIJiiiiEEENS1_10collective13CollectiveMmaINS1_35MainloopSm100TmaUmmaWarpSpecializedILi6ELi2ELi2ENS5_IJNS4_1CILi1EEESB_SB_EEEEENS5_IJNSA_ILi128EEENSA_ILi256EEENSA_ILi32EEEEEEaNS5_IJlSB_lEEEaSI_NS4_8TiledMMAINS4_8MMA_AtomIJNS4_15SM100_MMA_S8_SSIaaiLi128ELi256ELNS4_4UMMA5MajorE0ELSN_0ELNSM_8SaturateE0EEEEEENS4_6LayoutISC_NS5_IJNSA_ILi0EEESS_SS_EEEEENS5_IJNS4_10UnderscoreESV_SV_EEEEENS4_13SM90_TMA_LOADENS4_14ComposedLayoutINS4_7SwizzleILi1ELi4ELi3EEENS4_18smem_ptr_flag_bitsILi8EEENSR_INS5_IJNSA_ILi8EEESG_EEENS5_IJSG_SB_EEEEEEEvNS4_8identityESY_S18_vS19_EENS_8epilogue10collective18CollectiveEpilogueINS1B_23Sm100TmaWarpSpecializedILi4ELi2ELi64ELb0ELb0EEEJSH_NS5_IJNSR_ISE_SB_EENSR_INSA_ILi64EEESB_EEEEEaSI_aSI_NS1B_6fusion15FusionCallbacksIS1F_NS1K_17LinearCombinationIaiaiLNS_15FloatRoundStyleE2EEESH_S1J_JEEENS4_5SM1004TMEM4LOAD26SM100_TMEM_LOAD_32dp32b64xESY_NSZ_INS10_ILi2ELi4ELi3EEES13_NSR_INS5_IJS14_S1H_EEENS5_IJS1H_SB_EEEEEEENS4_39AutoVectorizingCopyWithAssumedAlignmentILi128EEENS4_14SM90_TMA_STOREES1Y_S20_S20_EEEvvEEEEvNT_6ParamsE) ;  /* 0xffffff4002c47950 */ /* 0x000fea0003c3ffff */
.L_x_169:
[----:B------:R-:W-:-:S00]  /*bcf0*/  BRA `(.L_x_169) ;  /* 0xfffffffc00fc7947 */ /* 0x000fc0000383ffff */
[----:B------:R-:W-:-:S00]  /*bd00*/  NOP ;  /* 0x0000000000007918 */ /* 0x000fc00000000000 */
[----:B------:R-:W-:-:S00]  /*bd10*/  NOP ;  /* 0x0000000000007918 */ /* 0x000fc00000000000 */
[----:B------:R-:W-:-:S00]  /*bd20*/  NOP ;  /* 0x0000000000007918 */ /* 0x000fc00000000000 */
[----:B------:R-:W-:-:S00]  /*bd30*/  NOP ;  /* 0x0000000000007918 */ /* 0x000fc00000000000 */
[----:B------:R-:W-:-:S00]  /*bd40*/  NOP ;  /* 0x0000000000007918 */ /* 0x000fc00000000000 */
[----:B------:R-:W-:-:S00]  /*bd50*/  NOP ;  /* 0x0000000000007918 */ /* 0x000fc00000000000 */
[----:B------:R-:W-:-:S00]  /*bd60*/  NOP ;  /* 0x0000000000007918 */ /* 0x000fc00000000000 */
[----:B------:R-:W-:-:S00]  /*bd70*/  NOP ;  /* 0x0000000000007918 */ /* 0x000fc00000000000 */
.L_x_170:


//--------------------- .nv.global.init           --------------------------
	.section	.nv.global.init,"aw",@progbits
.nv.global.init:
	.type		$str$27,@object
	.size		$str$27,($str$28 - $str$27)
$str$27:
        /*0000*/ 	.byte	0x28, 0x61, 0x64, 0x64, 0x72, 0x65, 0x73, 0x73, 0x20, 0x26, 0x20, 0x6d, 0x61, 0x73, 0x6b, 0x29
        /*0010*/ 	.byte	0x20, 0x3d, 0x3d, 0x20, 0x30, 0x00
	.type		$str$28,@object
	.size		$str$28,($str$26 - $str$28)
$str$28:
        /*0016*/ 	.byte	0x2f, 0x74, 0x6d, 0x70, 0x2f, 0x63, 0x75, 0x74, 0x6c, 0x61, 0x73, 0x73, 0x5f, 0x73, 0x77, 0x65
        /*0026*/ 	.byte	0x65, 0x70, 0x5f, 0x73, 0x72, 0x63, 0x2f, 0x69, 0x6e, 0x63, 0x6c, 0x75, 0x64, 0x65, 0x2f, 0x63
        /*0036*/ 	.byte	0x75, 0x74, 0x65, 0x2f, 0x70, 0x6f, 0x69, 0x6e, 0x74, 0x65, 0x72, 0x5f, 0x66, 0x6c, 0x61, 0x67
        /*0046*/ 	.byte	0x67, 0x65, 0x64, 0x2e, 0x68, 0x70, 0x70, 0x00
	.type		$str$26,@object
	.size		$str$26,($str$25 - $str$26)
$str$26:
        /*004e*/ 	.byte	0x2f, 0x74, 0x6d, 0x70, 0x2f, 0x63, 0x75, 0x74, 0x6c, 0x61, 0x73, 0x73, 0x5f, 0x73, 0x77, 0x65
        /*005e*/ 	.byte	0x65, 0x70, 0x5f, 0x73, 0x72, 0x63, 0x2f, 0x69, 0x6e, 0x63, 0x6c, 0x75, 0x64, 0x65, 0x2f, 0x63
        /*006e*/ 	.byte	0x75, 0x74, 0x65, 0x2f, 0x61, 0x74, 0x6f, 0x6d, 0x2f, 0x63, 0x6f, 0x70, 0x79, 0x5f, 0x74, 0x72
        /*007e*/ 	.byte	0x61, 0x69, 0x74, 0x73, 0x5f, 0x73, 0x6d, 0x31, 0x30, 0x30, 0x2e, 0x68, 0x70, 0x70, 0x00
	.type		$str$25,@object
	.size		$str$25,(__unnamed_1 - $str$25)
$str$25:
        /*008d*/ 	.byte	0x28, 0x28, 0x75, 0x69, 0x6e, 0x74, 0x33, 0x32, 0x5f, 0x74, 0x28, 0x74, 0x68, 0x72, 0x65, 0x61
        /*009d*/ 	.byte	0x64, 0x49, 0x64, 0x78, 0x2e, 0x78, 0x29, 0x20, 0x2f, 0x20, 0x33, 0x32, 0x29, 0x20, 0x25, 0x20
        /*00ad*/ 	.byte	0x34, 0x29, 0x20, 0x3d, 0x3d, 0x20, 0x28, 0x28, 0x28, 0x74, 0x6d, 0x65, 0x6d, 0x5f, 0x61, 0x64
        /*00bd*/ 	.byte	0x64, 0x72, 0x20, 0x3e, 0x3e, 0x20, 0x31, 0x36, 0x29, 0x20, 0x2f, 0x20, 0x33, 0x32, 0x29, 0x20
        /*00cd*/ 	.byte	0x25, 0x20, 0x34, 0x29, 0x00
	.type		__unnamed_1,@object
	.size		__unnamed_1,(__unnamed_2 - __unnamed_1)
__unnamed_1:
        /*00d2*/ 	.byte	0x61, 0x75, 0x74, 0x6f, 0x20, 0x63, 0x75, 0x74, 0x65, 0x3a, 0x3a, 0x61, 0x73, 0x5f, 0x70, 0x6f
        /* <DEDUP_REMOVED lines=24> */
        /*0262*/ 	.byte	0x5d, 0x00
	.type		__unnamed_2,@object
	.size		__unnamed_2,(__unnamed_3 - __unnamed_2)
__unnamed_2:
        /* <DEDUP_REMOVED lines=26> */
	.type		__unnamed_3,@object
	.size		__unnamed_3,(.L_3 - __unnamed_3)
__unnamed_3:
        /* <DEDUP_REMOVED lines=42> */
        /*0696*/ 	.byte	0x43, 0x3c, 0x30, 0x3e, 0x3e, 0x3e, 0x3e, 0x5d, 0x00
.L_3:


//--------------------- .nv.shared._ZN7cutlass13device_kernelINS_4gemm6kernel13GemmUniversalIN4cute5tupleIJiiiiEEENS1_10collective13CollectiveMmaINS1_35MainloopSm100TmaUmmaWarpSpecializedILi6ELi2ELi2ENS5_IJNS4_1CILi1EEESB_SB_EEEEENS5_IJNSA_ILi128EEENSA_ILi256EEENSA_ILi32EEEEEEaNS5_IJlSB_lEEEaSI_NS4_8TiledMMAINS4_8MMA_AtomIJNS4_15SM100_MMA_S8_SSIaaiLi128ELi256ELNS4_4UMMA5MajorE0ELSN_0ELNSM_8SaturateE0EEEEEENS4_6LayoutISC_NS5_IJNSA_ILi0EEESS_SS_EEEEENS5_IJNS4_10UnderscoreESV_SV_EEEEENS4_13SM90_TMA_LOADENS4_14ComposedLayoutINS4_7SwizzleILi1ELi4ELi3EEENS4_18smem_ptr_flag_bitsILi8EEENSR_INS5_IJNSA_ILi8EEESG_EEENS5_IJSG_SB_EEEEEEEvNS4_8identityESY_S18_vS19_EENS_8epilogue10collective18CollectiveEpilogueINS1B_23Sm100TmaWarpSpecializedILi4ELi2ELi64ELb0ELb0EEEJSH_NS5_IJNSR_ISE_SB_EENSR_INSA_ILi64EEESB_EEEEEaSI_aSI_NS1B_6fusion15FusionCallbacksIS1F_NS1K_17LinearCombinationIaiaiLNS_15FloatRoundStyleE2EEESH_S1J_JEEENS4_5SM1004TMEM4LOAD26SM100_TMEM_LOAD_32dp32b64xESY_NSZ_INS10_ILi2ELi4ELi3EEES13_NSR_INS5_IJS14_S1H_EEENS5_IJS1H_SB_EEEEEEENS4_39AutoVectorizingCopyWithAssumedAlignmentILi128EEENS4_14SM90_TMA_STOREES1Y_S20_S20_EEEvvEEEEvNT_6ParamsE --------------------------
	.section	.nv.shared._ZN7cutlass13device_kernelINS_4gemm6kernel13GemmUniversalIN4cute5tupleIJiiiiEEENS1_10collective13CollectiveMmaINS1_35MainloopSm100TmaUmmaWarpSpecializedILi6ELi2ELi2ENS5_IJNS4_1CILi1EEESB_SB_EEEEENS5_IJNSA_ILi128EEENSA_ILi256EEENSA_ILi32EEEEEEaNS5_IJlSB_lEEEaSI_NS4_8TiledMMAINS4_8MMA_AtomIJNS4_15SM100_MMA_S8_SSIaaiLi128ELi256ELNS4_4UMMA5MajorE0ELSN_0ELNSM_8SaturateE0EEEEEENS4_6LayoutISC_NS5_IJNSA_ILi0EEESS_SS_EEEEENS5_IJNS4_10UnderscoreESV_SV_EEEEENS4_13SM90_TMA_LOADENS4_14ComposedLayoutINS4_7SwizzleILi1ELi4ELi3EEENS4_18smem_ptr_flag_bitsILi8EEENSR_INS5_IJNSA_ILi8EEESG_EEENS5_IJSG_SB_EEEEEEEvNS4_8identityESY_S18_vS19_EENS_8epilogue10collective18CollectiveEpilogueINS1B_23Sm100TmaWarpSpecializedILi4ELi2ELi64ELb0ELb0EEEJSH_NS5_IJNSR_ISE_SB_EENSR_INSA_ILi64EEESB_EEEEEaSI_aSI_NS1B_6fusion15FusionCallbacksIS1F_NS1K_17LinearCombinationIaiaiLNS_15FloatRoundStyleE2EEESH_S1J_JEEENS4_5SM1004TMEM4LOAD26SM100_TMEM_LOAD_32dp32b64xESY_NSZ_INS10_ILi2ELi4ELi3EEES13_NSR_INS5_IJS14_S1H_EEENS5_IJS1H_SB_EEEEEEENS4_39AutoVectorizingCopyWithAssumedAlignmentILi128EEENS4_14SM90_TMA_STOREES1Y_S20_S20_EEEvvEEEEvNT_6ParamsE,"aw",@nobits
	.sectionflags	@""
	.align	16
	.zero		1024


//--------------------- .nv.shared.reserved.0     --------------------------
	.section	.nv.shared.reserved.0,"aw",@nobits
	.weak		__nv_reservedSMEM_offset_0_alias
	.size		__nv_reservedSMEM_offset_0_alias, 0, 64
	.other		__nv_reservedSMEM_offset_0_alias,@"STO_CUDA_RESERVED_SHARED STV_DEFAULT"
__nv_reservedSMEM_offset_0_alias:
	.zero		0
.nv.shared.reserved.0:
	.zero		64
	.weak		__nv_reservedSMEM_tcgen05_partition
	.type		__nv_reservedSMEM_tcgen05_partition,@object
	.size		__nv_reservedSMEM_tcgen05_partition,(.L_0 - __nv_reservedSMEM_tcgen05_partition)
__nv_reservedSMEM_tcgen05_partition:
	.zero		32
.L_0:


//--------------------- .nv.global                --------------------------
	.section	.nv.global,"aw",@nobits
.nv.global:
	.type		_ZN40_INTERNAL_a15743d5_4_k_cu_5490d053_222294cute1_E,@object
	.size		_ZN40_INTERNAL_a15743d5_4_k_cu_5490d053_222294cute1_E,(_ZN40_INTERNAL_a15743d5_4_k_cu_5490d053_222294cuda3std3__45__cpo6cbeginE - _ZN40_INTERNAL_a15743d5_4_k_cu_5490d053_222294cute1_E)
_ZN40_INTERNAL_a15743d5_4_k_cu_5490d053_222294cute1_E:
	.zero		1
	.type		_ZN40_INTERNAL_a15743d5_4_k_cu_5490d053_222294cuda3std3__45__cpo6cbeginE,@object
	.size		_ZN40_INTERNAL_a15743d5_4_k_cu_5490d053_222294cuda3std3__45__cpo6cbeginE,(_ZN40_INTERNAL_a15743d5_4_k_cu_5490d053_222294cuda3std3__48in_placeE - _ZN40_INTERNAL_a15743d5_4_k_cu_5490d053_222294cuda3std3__45__cpo6cbeginE)
_ZN40_INTERNAL_a15743d5_4_k_cu_5490d053_222294cuda3std3__45__cpo6cbeginE:
	.zero		1
	.type		_ZN40_INTERNAL_a15743d5_4_k_cu_5490d053_222294cuda3std3__48in_placeE,@object
	.size		_ZN40_INTERNAL_a15743d5_4_k_cu_5490d053_222294cuda3std3__48in_placeE,(_ZN40_INTERNAL_a15743d5_4_k_cu_5490d053_222294cuda3std6ranges3__45__cpo9iter_moveE - _ZN40_INTERNAL_a15743d5_4_k_cu_5490d053_222294cuda3std3__48in_placeE)
_ZN40_INTERNAL_a15743d5_4_k_cu_5490d053_222294cuda3std3__48in_placeE:
	.zero		1
	.type		_ZN40_INTERNAL_a15743d5_4_k_cu_5490d053_222294cuda3std6ranges3__45__cpo9iter_moveE,@object
	.size		_ZN40_INTERNAL_a15743d5_4_k_cu_5490d053_222294cuda3std6ranges3__45__cpo9iter_moveE,(_ZN40_INTERNAL_a15743d5_4_k_cu_5490d053_222294cuda3std3__45__cpo5beginE - _ZN40_INTERNAL_a15743d5_4_k_cu_5490d053_222294cuda3std6ranges3__45__cpo9iter_moveE)
_ZN40_INTERNAL_a15743d5_4_k_cu_5490d053_222294cuda3std6ranges3__45__cpo9iter_moveE:
	.zero		1
	.type		_ZN40_INTERNAL_a15743d5_4_k_cu_5490d053_222294cuda3std3__45__cpo5beginE,@object
	.size		_ZN40_INTERNAL_a15743d5_4_k_cu_5490d053_222294cuda3std3__45__cpo5beginE,(_ZN40_INTERNAL_a15743d5_4_k_cu_5490d053_222294cuda3std3__442_GLOBAL__N__a15743d5_4_k_cu_5490d053_222296ignoreE - _ZN40_INTERNAL_a15743d5_4_k_cu_5490d053_222294cuda3std3__45__cpo5beginE)
_ZN40_INTERNAL_a15743d5_4_k_cu_5490d053_222294cuda3std3__45__cpo5beginE:
	.zero		1
	.type		_ZN40_INTERNAL_a15743d5_4_k_cu_5490d053_222294cuda3std3__442_GLOBAL__N__a15743d5_4_k_cu_5490d053_222296ignoreE,@object
	.size		_ZN40_INTERNAL_a15743d5_4_k_cu_5490d053_222294cuda3std3__442_GLOBAL__N__a15743d5_4_k_cu_5490d053_222296ignoreE,(_ZN40_INTERNAL_a15743d5_4_k_cu_5490d053_222294cute7productE - _ZN40_INTERNAL_a15743d5_4_k_cu_5490d053_222294cuda3std3__442_GLOBAL__N__a15743d5_4_k_cu_5490d053_222296ignoreE)
_ZN40_INTERNAL_a15743d5_4_k_cu_5490d053_222294cuda3std3__442_GLOBAL__N__a15743d5_4_k_cu_5490d053_222296ignoreE:
	.zero		1
	.type		_ZN40_INTERNAL_a15743d5_4_k_cu_5490d053_222294cute7productE,@object
	.size		_ZN40_INTERNAL_a15743d5_4_k_cu_5490d053_222294cute7productE,(_ZN40_INTERNAL_a15743d5_4_k_cu_5490d053_222294cuda3std3__45__cpo3endE - _ZN40_INTERNAL_a15743d5_4_k_cu_5490d053_222294cute7productE)
_ZN40_INTERNAL_a15743d5_4_k_cu_5490d053_222294cute7productE:
	.zero		1
	.type		_ZN40_INTERNAL_a15743d5_4_k_cu_5490d053_222294cuda3std3__45__cpo3endE,@object
	.size		_ZN40_INTERNAL_a15743d5_4_k_cu_5490d053_222294cuda3std3__45__cpo3endE,(_ZN40_INTERNAL_a15743d5_4_k_cu_5490d053_222294cuda3std3__419piecewise_constructE - _ZN40_INTERNAL_a15743d5_4_k_cu_5490d053_222294cuda3std3__45__cpo3endE)
_ZN40_INTERNAL_a15743d5_4_k_cu_5490d053_222294cuda3std3__45__cpo3endE:
	.zero		1
	.type		_ZN40_INTERNAL_a15743d5_4_k_cu_5490d053_222294cuda3std3__419piecewise_constructE,@object
	.size		_ZN40_INTERNAL_a15743d5_4_k_cu_5490d053_222294cuda3std3__419piecewise_constructE,(_ZN40_INTERNAL_a15743d5_4_k_cu_5490d053_222294cuda3std3__45__cpo4cendE - _ZN40_INTERNAL_a15743d5_4_k_cu_5490d053_222294cuda3std3__419piecewise_constructE)
_ZN40_INTERNAL_a15743d5_4_k_cu_5490d053_222294cuda3std3__419piecewise_constructE:
	.zero		1
	.type		_ZN40_INTERNAL_a15743d5_4_k_cu_5490d053_222294cuda3std3__45__cpo4cendE,@object
	.size		_ZN40_INTERNAL_a15743d5_4_k_cu_5490d053_222294cuda3std3__45__cpo4cendE,(_ZN40_INTERNAL_a15743d5_4_k_cu_5490d053_222294cuda3std6ranges3__45__cpo4swapE - _ZN40_INTERNAL_a15743d5_4_k_cu_5490d053_222294cuda3std3__45__cpo4cendE)
_ZN40_INTERNAL_a15743d5_4_k_cu_5490d053_222294cuda3std3__45__cpo4cendE:
	.zero		1
	.type		_ZN40_INTERNAL_a15743d5_4_k_cu_5490d053_222294cuda3std6ranges3__45__cpo4swapE,@object
	.size		_ZN40_INTERNAL_a15743d5_4_k_cu_5490d053_222294cuda3std6ranges3__45__cpo4swapE,(.L_11 - _ZN40_INTERNAL_a15743d5_4_k_cu_5490d053_222294cuda3std6ranges3__45__cpo4swapE)
_ZN40_INTERNAL_a15743d5_4_k_cu_5490d053_222294cuda3std6ranges3__45__cpo4swapE:
	.zero		1
.L_11:


//--------------------- .nv.constant0._ZN7cutlass13device_kernelINS_4gemm6kernel13GemmUniversalIN4cute5tupleIJiiiiEEENS1_10collective13CollectiveMmaINS1_35MainloopSm100TmaUmmaWarpSpecializedILi6ELi2ELi2ENS5_IJNS4_1CILi1EEESB_SB_EEEEENS5_IJNSA_ILi128EEENSA_ILi256EEENSA_ILi32EEEEEEaNS5_IJlSB_lEEEaSI_NS4_8TiledMMAINS4_8MMA_AtomIJNS4_15SM100_MMA_S8_SSIaaiLi128ELi256ELNS4_4UMMA5MajorE0ELSN_0ELNSM_8SaturateE0EEEEEENS4_6LayoutISC_NS5_IJNSA_ILi0EEESS_SS_EEEEENS5_IJNS4_10UnderscoreESV_SV_EEEEENS4_13SM90_TMA_LOADENS4_14ComposedLayoutINS4_7SwizzleILi1ELi4ELi3EEENS4_18smem_ptr_flag_bitsILi8EEENSR_INS5_IJNSA_ILi8EEESG_EEENS5_IJSG_SB_EEEEEEEvNS4_8identityESY_S18_vS19_EENS_8epilogue10collective18CollectiveEpilogueINS1B_23Sm100TmaWarpSpecializedILi4ELi2ELi64ELb0ELb0EEEJSH_NS5_IJNSR_ISE_SB_EENSR_INSA_ILi64EEESB_EEEEEaSI_aSI_NS1B_6fusion15FusionCallbacksIS1F_NS1K_17LinearCombinationIaiaiLNS_15FloatRoundStyleE2EEESH_S1J_JEEENS4_5SM1004TMEM4LOAD26SM100_TMEM_LOAD_32dp32b64xESY_NSZ_INS10_ILi2ELi4ELi3EEES13_NSR_INS5_IJS14_S1H_EEENS5_IJS1H_SB_EEEEEEENS4_39AutoVectorizingCopyWithAssumedAlignmentILi128EEENS4_14SM90_TMA_STOREES1Y_S20_S20_EEEvvEEEEvNT_6ParamsE --------------------------
	.section	.nv.constant0._ZN7cutlass13device_kernelINS_4gemm6kernel13GemmUniversalIN4cute5tupleIJiiiiEEENS1_10collective13CollectiveMmaINS1_35MainloopSm100TmaUmmaWarpSpecializedILi6ELi2ELi2ENS5_IJNS4_1CILi1EEESB_SB_EEEEENS5_IJNSA_ILi128EEENSA_ILi256EEENSA_ILi32EEEEEEaNS5_IJlSB_lEEEaSI_NS4_8TiledMMAINS4_8MMA_AtomIJNS4_15SM100_MMA_S8_SSIaaiLi128ELi256ELNS4_4UMMA5MajorE0ELSN_0ELNSM_8SaturateE0EEEEEENS4_6LayoutISC_NS5_IJNSA_ILi0EEESS_SS_EEEEENS5_IJNS4_10UnderscoreESV_SV_EEEEENS4_13SM90_TMA_LOADENS4_14ComposedLayoutINS4_7SwizzleILi1ELi4ELi3EEENS4_18smem_ptr_flag_bitsILi8EEENSR_INS5_IJNSA_ILi8EEESG_EEENS5_IJSG_SB_EEEEEEEvNS4_8identityESY_S18_vS19_EENS_8epilogue10collective18CollectiveEpilogueINS1B_23Sm100TmaWarpSpecializedILi4ELi2ELi64ELb0ELb0EEEJSH_NS5_IJNSR_ISE_SB_EENSR_INSA_ILi64EEESB_EEEEEaSI_aSI_NS1B_6fusion15FusionCallbacksIS1F_NS1K_17LinearCombinationIaiaiLNS_15FloatRoundStyleE2EEESH_S1J_JEEENS4_5SM1004TMEM4LOAD26SM100_TMEM_LOAD_32dp32b64xESY_NSZ_INS10_ILi2ELi4ELi3EEES13_NSR_INS5_IJS14_S1H_EEENS5_IJS1H_SB_EEEEEEENS4_39AutoVectorizingCopyWithAssumedAlignmentILi128EEENS4_14SM90_TMA_STOREES1Y_S20_S20_EEEvvEEEEvNT_6ParamsE,"a",@progbits
	.sectionflags	@""
	.align	4
.nv.constant0._ZN7cutlass13device_kernelINS_4gemm6kernel13GemmUniversalIN4cute5tupleIJiiiiEEENS1_10collective13CollectiveMmaINS1_35MainloopSm100TmaUmmaWarpSpecializedILi6ELi2ELi2ENS5_IJNS4_1CILi1EEESB_SB_EEEEENS5_IJNSA_ILi128EEENSA_ILi256EEENSA_ILi32EEEEEEaNS5_IJlSB_lEEEaSI_NS4_8TiledMMAINS4_8MMA_AtomIJNS4_15SM100_MMA_S8_SSIaaiLi128ELi256ELNS4_4UMMA5MajorE0ELSN_0ELNSM_8SaturateE0EEEEEENS4_6LayoutISC_NS5_IJNSA_ILi0EEESS_SS_EEEEENS5_IJNS4_10UnderscoreESV_SV_EEEEENS4_13SM90_TMA_LOADENS4_14ComposedLayoutINS4_7SwizzleILi1ELi4ELi3EEENS4_18smem_ptr_flag_bitsILi8EEENSR_INS5_IJNSA_ILi8EEESG_EEENS5_IJSG_SB_EEEEEEEvNS4_8identityESY_S18_vS19_EENS_8epilogue10collective18CollectiveEpilogueINS1B_23Sm100TmaWarpSpecializedILi4ELi2ELi64ELb0ELb0EEEJSH_NS5_IJNSR_ISE_SB_EENSR_INSA_ILi64EEESB_EEEEEaSI_aSI_NS1B_6fusion15FusionCallbacksIS1F_NS1K_17LinearCombinationIaiaiLNS_15FloatRoundStyleE2EEESH_S1J_JEEENS4_5SM1004TMEM4LOAD26SM100_TMEM_LOAD_32dp32b64xESY_NSZ_INS10_ILi2ELi4ELi3EEES13_NSR_INS5_IJS14_S1H_EEENS5_IJS1H_SB_EEEEEEENS4_39AutoVectorizingCopyWithAssumedAlignmentILi128EEENS4_14SM90_TMA_STOREES1Y_S20_S20_EEEvvEEEEvNT_6ParamsE:
	.zero		2944


//--------------------- SYMBOLS --------------------------

	.type		.nv.reservedSmem.offset0,@object
	.size		.nv.reservedSmem.offset0,0x4
	.type		.nv.reservedSmem.cap,@object
	.size		.nv.reservedSmem.cap,0x4
	.type		__assertfail,@function
